//
// Generated by NVIDIA NVVM Compiler
//
// Compiler Build ID: CL-36424714
// Cuda compilation tools, release 13.0, V13.0.88
// Based on NVVM 20.0.0
//

.version 9.0
.target sm_100
.address_size 64

	// .globl	_Z19kernelHighRegistersPKfPfi
// _ZZ20kernelLargeSharedMemPKfPfiE5sdata has been demoted
.global .align 4 .b8 __cudart_i2opi_f[24] = {65, 144, 67, 60, 153, 149, 98, 219, 192, 221, 52, 245, 209, 87, 39, 252, 41, 21, 68, 78, 110, 131, 249, 162};

.visible .entry _Z19kernelHighRegistersPKfPfi(
	.param .u64 .ptr .align 1 _Z19kernelHighRegistersPKfPfi_param_0,
	.param .u64 .ptr .align 1 _Z19kernelHighRegistersPKfPfi_param_1,
	.param .u32 _Z19kernelHighRegistersPKfPfi_param_2
)
{
	.local .align 4 .b8 	__local_depot0[28];
	.reg .b64 	%SP;
	.reg .b64 	%SPL;
	.reg .pred 	%p<21>;
	.reg .b32 	%r<90>;
	.reg .b32 	%f<87>;
	.reg .b64 	%rd<47>;
	.reg .b64 	%fd<5>;

	mov.u64 	%SPL, __local_depot0;
	ld.param.u64 	%rd16, [_Z19kernelHighRegistersPKfPfi_param_0];
	ld.param.u64 	%rd17, [_Z19kernelHighRegistersPKfPfi_param_1];
	ld.param.u32 	%r29, [_Z19kernelHighRegistersPKfPfi_param_2];
	add.u64 	%rd1, %SPL, 0;
	mov.u32 	%r30, %ctaid.x;
	mov.u32 	%r31, %ntid.x;
	mov.u32 	%r32, %tid.x;
	mad.lo.s32 	%r1, %r30, %r31, %r32;
	setp.ge.s32 	%p1, %r1, %r29;
	@%p1 bra 	$L__BB0_18;
	cvta.to.global.u64 	%rd19, %rd16;
	mul.wide.s32 	%rd20, %r1, 4;
	add.s64 	%rd21, %rd19, %rd20;
	ld.global.f32 	%f1, [%rd21];
	mul.f32 	%f11, %f1, 0f3F22F983;
	cvt.rni.s32.f32 	%r89, %f11;
	cvt.rn.f32.s32 	%f12, %r89;
	fma.rn.f32 	%f13, %f12, 0fBFC90FDA, %f1;
	fma.rn.f32 	%f14, %f12, 0fB3A22168, %f13;
	fma.rn.f32 	%f86, %f12, 0fA7C234C5, %f14;
	abs.f32 	%f3, %f1;
	setp.ltu.f32 	%p2, %f3, 0f47CE4780;
	mov.u32 	%r85, %r89;
	mov.f32 	%f85, %f86;
	@%p2 bra 	$L__BB0_9;
	setp.neu.f32 	%p3, %f3, 0f7F800000;
	@%p3 bra 	$L__BB0_4;
	mov.f32 	%f17, 0f00000000;
	mul.rn.f32 	%f85, %f1, %f17;
	mov.b32 	%r85, 0;
	bra.uni 	$L__BB0_9;
$L__BB0_4:
	mov.b32 	%r3, %f1;
	shl.b32 	%r34, %r3, 8;
	or.b32  	%r4, %r34, -2147483648;
	mov.b64 	%rd43, 0;
	mov.b32 	%r82, 0;
	mov.u64 	%rd41, __cudart_i2opi_f;
	mov.u64 	%rd42, %rd1;
$L__BB0_5:
	.pragma "nounroll";
	ld.global.nc.u32 	%r35, [%rd41];
	mad.wide.u32 	%rd24, %r35, %r4, %rd43;
	shr.u64 	%rd43, %rd24, 32;
	st.local.u32 	[%rd42], %rd24;
	add.s32 	%r82, %r82, 1;
	add.s64 	%rd42, %rd42, 4;
	add.s64 	%rd41, %rd41, 4;
	setp.ne.s32 	%p4, %r82, 6;
	@%p4 bra 	$L__BB0_5;
	shr.u32 	%r36, %r3, 23;
	st.local.u32 	[%rd1+24], %rd43;
	and.b32  	%r7, %r36, 31;
	and.b32  	%r37, %r36, 224;
	add.s32 	%r38, %r37, -128;
	shr.u32 	%r39, %r38, 5;
	mul.wide.u32 	%rd25, %r39, 4;
	sub.s64 	%rd8, %rd1, %rd25;
	ld.local.u32 	%r83, [%rd8+24];
	ld.local.u32 	%r84, [%rd8+20];
	setp.eq.s32 	%p5, %r7, 0;
	@%p5 bra 	$L__BB0_8;
	shf.l.wrap.b32 	%r83, %r84, %r83, %r7;
	ld.local.u32 	%r40, [%rd8+16];
	shf.l.wrap.b32 	%r84, %r40, %r84, %r7;
$L__BB0_8:
	shr.u32 	%r41, %r83, 30;
	shf.l.wrap.b32 	%r42, %r84, %r83, 2;
	shl.b32 	%r43, %r84, 2;
	shr.u32 	%r44, %r42, 31;
	add.s32 	%r45, %r44, %r41;
	neg.s32 	%r46, %r45;
	setp.lt.s32 	%p6, %r3, 0;
	selp.b32 	%r85, %r46, %r45, %p6;
	xor.b32  	%r47, %r42, %r3;
	shr.s32 	%r48, %r42, 31;
	xor.b32  	%r49, %r48, %r42;
	xor.b32  	%r50, %r48, %r43;
	cvt.u64.u32 	%rd26, %r49;
	shl.b64 	%rd27, %rd26, 32;
	cvt.u64.u32 	%rd28, %r50;
	or.b64  	%rd29, %rd27, %rd28;
	cvt.rn.f64.s64 	%fd1, %rd29;
	mul.f64 	%fd2, %fd1, 0d3BF921FB54442D19;
	cvt.rn.f32.f64 	%f15, %fd2;
	neg.f32 	%f16, %f15;
	setp.lt.s32 	%p7, %r47, 0;
	selp.f32 	%f85, %f16, %f15, %p7;
$L__BB0_9:
	setp.ltu.f32 	%p8, %f3, 0f47CE4780;
	mul.rn.f32 	%f18, %f85, %f85;
	and.b32  	%r52, %r85, 1;
	setp.eq.b32 	%p9, %r52, 1;
	selp.f32 	%f19, 0f3F800000, %f85, %p9;
	fma.rn.f32 	%f20, %f18, %f19, 0f00000000;
	fma.rn.f32 	%f21, %f18, 0f37CBAC00, 0fBAB607ED;
	selp.f32 	%f22, %f21, 0fB94D4153, %p9;
	selp.f32 	%f23, 0f3D2AAABB, 0f3C0885E4, %p9;
	fma.rn.f32 	%f24, %f22, %f18, %f23;
	selp.f32 	%f25, 0fBEFFFFFF, 0fBE2AAAA8, %p9;
	fma.rn.f32 	%f26, %f24, %f18, %f25;
	fma.rn.f32 	%f27, %f26, %f20, %f19;
	and.b32  	%r53, %r85, 2;
	setp.eq.s32 	%p10, %r53, 0;
	mov.f32 	%f28, 0f00000000;
	sub.f32 	%f29, %f28, %f27;
	selp.f32 	%f7, %f27, %f29, %p10;
	@%p8 bra 	$L__BB0_17;
	setp.neu.f32 	%p11, %f3, 0f7F800000;
	@%p11 bra 	$L__BB0_12;
	mov.f32 	%f32, 0f00000000;
	mul.rn.f32 	%f86, %f1, %f32;
	mov.b32 	%r89, 0;
	bra.uni 	$L__BB0_17;
$L__BB0_12:
	mov.b32 	%r16, %f1;
	shl.b32 	%r55, %r16, 8;
	or.b32  	%r17, %r55, -2147483648;
	mov.b64 	%rd46, 0;
	mov.b32 	%r86, 0;
	mov.u64 	%rd44, __cudart_i2opi_f;
	mov.u64 	%rd45, %rd1;
$L__BB0_13:
	.pragma "nounroll";
	ld.global.nc.u32 	%r56, [%rd44];
	mad.wide.u32 	%rd32, %r56, %r17, %rd46;
	shr.u64 	%rd46, %rd32, 32;
	st.local.u32 	[%rd45], %rd32;
	add.s32 	%r86, %r86, 1;
	add.s64 	%rd45, %rd45, 4;
	add.s64 	%rd44, %rd44, 4;
	setp.ne.s32 	%p12, %r86, 6;
	@%p12 bra 	$L__BB0_13;
	shr.u32 	%r57, %r16, 23;
	st.local.u32 	[%rd1+24], %rd46;
	and.b32  	%r20, %r57, 31;
	and.b32  	%r58, %r57, 224;
	add.s32 	%r59, %r58, -128;
	shr.u32 	%r60, %r59, 5;
	mul.wide.u32 	%rd33, %r60, 4;
	sub.s64 	%rd15, %rd1, %rd33;
	ld.local.u32 	%r87, [%rd15+24];
	ld.local.u32 	%r88, [%rd15+20];
	setp.eq.s32 	%p13, %r20, 0;
	@%p13 bra 	$L__BB0_16;
	shf.l.wrap.b32 	%r87, %r88, %r87, %r20;
	ld.local.u32 	%r61, [%rd15+16];
	shf.l.wrap.b32 	%r88, %r61, %r88, %r20;
$L__BB0_16:
	shr.u32 	%r62, %r87, 30;
	shf.l.wrap.b32 	%r63, %r88, %r87, 2;
	shl.b32 	%r64, %r88, 2;
	shr.u32 	%r65, %r63, 31;
	add.s32 	%r66, %r65, %r62;
	neg.s32 	%r67, %r66;
	setp.lt.s32 	%p14, %r16, 0;
	selp.b32 	%r89, %r67, %r66, %p14;
	xor.b32  	%r68, %r63, %r16;
	shr.s32 	%r69, %r63, 31;
	xor.b32  	%r70, %r69, %r63;
	xor.b32  	%r71, %r69, %r64;
	cvt.u64.u32 	%rd34, %r70;
	shl.b64 	%rd35, %rd34, 32;
	cvt.u64.u32 	%rd36, %r71;
	or.b64  	%rd37, %rd35, %rd36;
	cvt.rn.f64.s64 	%fd3, %rd37;
	mul.f64 	%fd4, %fd3, 0d3BF921FB54442D19;
	cvt.rn.f32.f64 	%f30, %fd4;
	neg.f32 	%f31, %f30;
	setp.lt.s32 	%p15, %r68, 0;
	selp.f32 	%f86, %f31, %f30, %p15;
$L__BB0_17:
	add.s32 	%r73, %r89, 1;
	mul.rn.f32 	%f33, %f86, %f86;
	and.b32  	%r74, %r89, 1;
	setp.eq.b32 	%p16, %r74, 1;
	selp.f32 	%f34, %f86, 0f3F800000, %p16;
	fma.rn.f32 	%f35, %f33, %f34, 0f00000000;
	fma.rn.f32 	%f36, %f33, 0f37CBAC00, 0fBAB607ED;
	selp.f32 	%f37, 0fB94D4153, %f36, %p16;
	selp.f32 	%f38, 0f3C0885E4, 0f3D2AAABB, %p16;
	fma.rn.f32 	%f39, %f37, %f33, %f38;
	selp.f32 	%f40, 0fBE2AAAA8, 0fBEFFFFFF, %p16;
	fma.rn.f32 	%f41, %f39, %f33, %f40;
	fma.rn.f32 	%f42, %f41, %f35, %f34;
	and.b32  	%r75, %r73, 2;
	setp.eq.s32 	%p17, %r75, 0;
	mov.f32 	%f43, 0f00000000;
	sub.f32 	%f44, %f43, %f42;
	selp.f32 	%f45, %f42, %f44, %p17;
	mul.f32 	%f46, %f1, 0f3C23D70A;
	fma.rn.f32 	%f47, %f46, 0f3BBB989D, 0f3F000000;
	cvt.sat.f32.f32 	%f48, %f47;
	mov.f32 	%f49, 0f4B400001;
	mov.f32 	%f50, 0f437C0000;
	fma.rm.f32 	%f51, %f48, %f50, %f49;
	add.f32 	%f52, %f51, 0fCB40007F;
	neg.f32 	%f53, %f52;
	fma.rn.f32 	%f54, %f46, 0f3FB8AA3B, %f53;
	fma.rn.f32 	%f55, %f46, 0f32A57060, %f54;
	mov.b32 	%r76, %f51;
	shl.b32 	%r77, %r76, 23;
	mov.b32 	%f56, %r77;
	ex2.approx.ftz.f32 	%f57, %f55;
	add.f32 	%f58, %f1, 0f3F800000;
	setp.lt.f32 	%p18, %f58, 0f00800000;
	mul.f32 	%f59, %f58, 0f4B000000;
	selp.f32 	%f60, %f59, %f58, %p18;
	selp.f32 	%f61, 0fC1B80000, 0f00000000, %p18;
	mov.b32 	%r78, %f60;
	add.s32 	%r79, %r78, -1059760811;
	and.b32  	%r80, %r79, -8388608;
	sub.s32 	%r81, %r78, %r80;
	mov.b32 	%f62, %r81;
	cvt.rn.f32.s32 	%f63, %r80;
	fma.rn.f32 	%f64, %f63, 0f34000000, %f61;
	add.f32 	%f65, %f62, 0fBF800000;
	fma.rn.f32 	%f66, %f65, 0fBE055027, 0f3E1039F6;
	fma.rn.f32 	%f67, %f66, %f65, 0fBDF8CDCC;
	fma.rn.f32 	%f68, %f67, %f65, 0f3E0F2955;
	fma.rn.f32 	%f69, %f68, %f65, 0fBE2AD8B9;
	fma.rn.f32 	%f70, %f69, %f65, 0f3E4CED0B;
	fma.rn.f32 	%f71, %f70, %f65, 0fBE7FFF22;
	fma.rn.f32 	%f72, %f71, %f65, 0f3EAAAA78;
	fma.rn.f32 	%f73, %f72, %f65, 0fBF000000;
	mul.f32 	%f74, %f65, %f73;
	fma.rn.f32 	%f75, %f74, %f65, %f65;
	fma.rn.f32 	%f76, %f64, 0f3F317218, %f75;
	setp.gt.u32 	%p19, %r78, 2139095039;
	fma.rn.f32 	%f77, %f60, 0f7F800000, 0f7F800000;
	selp.f32 	%f78, %f77, %f76, %p19;
	setp.eq.f32 	%p20, %f60, 0f00000000;
	selp.f32 	%f79, 0fFF800000, %f78, %p20;
	sqrt.rn.f32 	%f80, %f1;
	mul.f32 	%f81, %f7, %f45;
	fma.rn.f32 	%f82, %f57, %f56, %f79;
	sub.f32 	%f83, %f80, %f81;
	add.f32 	%f84, %f82, %f83;
	cvta.to.global.u64 	%rd38, %rd17;
	add.s64 	%rd40, %rd38, %rd20;
	st.global.f32 	[%rd40], %f84;
$L__BB0_18:
	ret;

}
	// .globl	_Z20kernelLargeSharedMemPKfPfi
.visible .entry _Z20kernelLargeSharedMemPKfPfi(
	.param .u64 .ptr .align 1 _Z20kernelLargeSharedMemPKfPfi_param_0,
	.param .u64 .ptr .align 1 _Z20kernelLargeSharedMemPKfPfi_param_1,
	.param .u32 _Z20kernelLargeSharedMemPKfPfi_param_2
)
{
	.local .align 4 .b8 	__local_depot1[28];
	.reg .b64 	%SP;
	.reg .b64 	%SPL;
	.reg .pred 	%p<19>;
	.reg .b32 	%r<87>;
	.reg .b32 	%f<50>;
	.reg .b64 	%rd<47>;
	.reg .b64 	%fd<5>;
	// demoted variable
	.shared .align 4 .b8 _ZZ20kernelLargeSharedMemPKfPfiE5sdata[16384];
	mov.u64 	%SPL, __local_depot1;
	ld.param.u64 	%rd16, [_Z20kernelLargeSharedMemPKfPfi_param_0];
	ld.param.u64 	%rd17, [_Z20kernelLargeSharedMemPKfPfi_param_1];
	ld.param.u32 	%r30, [_Z20kernelLargeSharedMemPKfPfi_param_2];
	add.u64 	%rd1, %SPL, 0;
	mov.u32 	%r31, %ctaid.x;
	mov.u32 	%r32, %ntid.x;
	mov.u32 	%r33, %tid.x;
	mad.lo.s32 	%r1, %r31, %r32, %r33;
	setp.ge.s32 	%p1, %r1, %r30;
	shl.b32 	%r34, %r33, 2;
	mov.u32 	%r35, _ZZ20kernelLargeSharedMemPKfPfiE5sdata;
	add.s32 	%r2, %r35, %r34;
	@%p1 bra 	$L__BB1_2;
	cvta.to.global.u64 	%rd19, %rd16;
	mul.wide.s32 	%rd20, %r1, 4;
	add.s64 	%rd21, %rd19, %rd20;
	ld.global.f32 	%f11, [%rd21];
	st.shared.f32 	[%r2], %f11;
$L__BB1_2:
	setp.ge.s32 	%p2, %r1, %r30;
	bar.sync 	0;
	@%p2 bra 	$L__BB1_20;
	ld.shared.f32 	%f1, [%r2];
	mul.f32 	%f12, %f1, 0f3F22F983;
	cvt.rni.s32.f32 	%r86, %f12;
	cvt.rn.f32.s32 	%f13, %r86;
	fma.rn.f32 	%f14, %f13, 0fBFC90FDA, %f1;
	fma.rn.f32 	%f15, %f13, 0fB3A22168, %f14;
	fma.rn.f32 	%f49, %f13, 0fA7C234C5, %f15;
	abs.f32 	%f3, %f1;
	setp.ltu.f32 	%p3, %f3, 0f47CE4780;
	mov.u32 	%r82, %r86;
	mov.f32 	%f48, %f49;
	@%p3 bra 	$L__BB1_11;
	setp.neu.f32 	%p4, %f3, 0f7F800000;
	@%p4 bra 	$L__BB1_6;
	mov.f32 	%f18, 0f00000000;
	mul.rn.f32 	%f48, %f1, %f18;
	mov.b32 	%r82, 0;
	bra.uni 	$L__BB1_11;
$L__BB1_6:
	mov.b32 	%r4, %f1;
	shl.b32 	%r37, %r4, 8;
	or.b32  	%r5, %r37, -2147483648;
	mov.b64 	%rd43, 0;
	mov.b32 	%r79, 0;
	mov.u64 	%rd41, __cudart_i2opi_f;
	mov.u64 	%rd42, %rd1;
$L__BB1_7:
	.pragma "nounroll";
	ld.global.nc.u32 	%r38, [%rd41];
	mad.wide.u32 	%rd24, %r38, %r5, %rd43;
	shr.u64 	%rd43, %rd24, 32;
	st.local.u32 	[%rd42], %rd24;
	add.s32 	%r79, %r79, 1;
	add.s64 	%rd42, %rd42, 4;
	add.s64 	%rd41, %rd41, 4;
	setp.ne.s32 	%p5, %r79, 6;
	@%p5 bra 	$L__BB1_7;
	shr.u32 	%r39, %r4, 23;
	st.local.u32 	[%rd1+24], %rd43;
	and.b32  	%r8, %r39, 31;
	and.b32  	%r40, %r39, 224;
	add.s32 	%r41, %r40, -128;
	shr.u32 	%r42, %r41, 5;
	mul.wide.u32 	%rd25, %r42, 4;
	sub.s64 	%rd8, %rd1, %rd25;
	ld.local.u32 	%r80, [%rd8+24];
	ld.local.u32 	%r81, [%rd8+20];
	setp.eq.s32 	%p6, %r8, 0;
	@%p6 bra 	$L__BB1_10;
	shf.l.wrap.b32 	%r80, %r81, %r80, %r8;
	ld.local.u32 	%r43, [%rd8+16];
	shf.l.wrap.b32 	%r81, %r43, %r81, %r8;
$L__BB1_10:
	shr.u32 	%r44, %r80, 30;
	shf.l.wrap.b32 	%r45, %r81, %r80, 2;
	shl.b32 	%r46, %r81, 2;
	shr.u32 	%r47, %r45, 31;
	add.s32 	%r48, %r47, %r44;
	neg.s32 	%r49, %r48;
	setp.lt.s32 	%p7, %r4, 0;
	selp.b32 	%r82, %r49, %r48, %p7;
	xor.b32  	%r50, %r45, %r4;
	shr.s32 	%r51, %r45, 31;
	xor.b32  	%r52, %r51, %r45;
	xor.b32  	%r53, %r51, %r46;
	cvt.u64.u32 	%rd26, %r52;
	shl.b64 	%rd27, %rd26, 32;
	cvt.u64.u32 	%rd28, %r53;
	or.b64  	%rd29, %rd27, %rd28;
	cvt.rn.f64.s64 	%fd1, %rd29;
	mul.f64 	%fd2, %fd1, 0d3BF921FB54442D19;
	cvt.rn.f32.f64 	%f16, %fd2;
	neg.f32 	%f17, %f16;
	setp.lt.s32 	%p8, %r50, 0;
	selp.f32 	%f48, %f17, %f16, %p8;
$L__BB1_11:
	setp.ltu.f32 	%p9, %f3, 0f47CE4780;
	mul.rn.f32 	%f19, %f48, %f48;
	and.b32  	%r55, %r82, 1;
	setp.eq.b32 	%p10, %r55, 1;
	selp.f32 	%f20, 0f3F800000, %f48, %p10;
	fma.rn.f32 	%f21, %f19, %f20, 0f00000000;
	fma.rn.f32 	%f22, %f19, 0f37CBAC00, 0fBAB607ED;
	selp.f32 	%f23, %f22, 0fB94D4153, %p10;
	selp.f32 	%f24, 0f3D2AAABB, 0f3C0885E4, %p10;
	fma.rn.f32 	%f25, %f23, %f19, %f24;
	selp.f32 	%f26, 0fBEFFFFFF, 0fBE2AAAA8, %p10;
	fma.rn.f32 	%f27, %f25, %f19, %f26;
	fma.rn.f32 	%f28, %f27, %f21, %f20;
	and.b32  	%r56, %r82, 2;
	setp.eq.s32 	%p11, %r56, 0;
	mov.f32 	%f29, 0f00000000;
	sub.f32 	%f30, %f29, %f28;
	selp.f32 	%f7, %f28, %f30, %p11;
	@%p9 bra 	$L__BB1_19;
	setp.neu.f32 	%p12, %f3, 0f7F800000;
	@%p12 bra 	$L__BB1_14;
	mov.f32 	%f33, 0f00000000;
	mul.rn.f32 	%f49, %f1, %f33;
	mov.b32 	%r86, 0;
	bra.uni 	$L__BB1_19;
$L__BB1_14:
	mov.b32 	%r17, %f1;
	shl.b32 	%r58, %r17, 8;
	or.b32  	%r18, %r58, -2147483648;
	mov.b64 	%rd46, 0;
	mov.b32 	%r83, 0;
	mov.u64 	%rd44, __cudart_i2opi_f;
	mov.u64 	%rd45, %rd1;
$L__BB1_15:
	.pragma "nounroll";
	ld.global.nc.u32 	%r59, [%rd44];
	mad.wide.u32 	%rd32, %r59, %r18, %rd46;
	shr.u64 	%rd46, %rd32, 32;
	st.local.u32 	[%rd45], %rd32;
	add.s32 	%r83, %r83, 1;
	add.s64 	%rd45, %rd45, 4;
	add.s64 	%rd44, %rd44, 4;
	setp.ne.s32 	%p13, %r83, 6;
	@%p13 bra 	$L__BB1_15;
	shr.u32 	%r60, %r17, 23;
	st.local.u32 	[%rd1+24], %rd46;
	and.b32  	%r21, %r60, 31;
	and.b32  	%r61, %r60, 224;
	add.s32 	%r62, %r61, -128;
	shr.u32 	%r63, %r62, 5;
	mul.wide.u32 	%rd33, %r63, 4;
	sub.s64 	%rd15, %rd1, %rd33;
	ld.local.u32 	%r84, [%rd15+24];
	ld.local.u32 	%r85, [%rd15+20];
	setp.eq.s32 	%p14, %r21, 0;
	@%p14 bra 	$L__BB1_18;
	shf.l.wrap.b32 	%r84, %r85, %r84, %r21;
	ld.local.u32 	%r64, [%rd15+16];
	shf.l.wrap.b32 	%r85, %r64, %r85, %r21;
$L__BB1_18:
	shr.u32 	%r65, %r84, 30;
	shf.l.wrap.b32 	%r66, %r85, %r84, 2;
	shl.b32 	%r67, %r85, 2;
	shr.u32 	%r68, %r66, 31;
	add.s32 	%r69, %r68, %r65;
	neg.s32 	%r70, %r69;
	setp.lt.s32 	%p15, %r17, 0;
	selp.b32 	%r86, %r70, %r69, %p15;
	xor.b32  	%r71, %r66, %r17;
	shr.s32 	%r72, %r66, 31;
	xor.b32  	%r73, %r72, %r66;
	xor.b32  	%r74, %r72, %r67;
	cvt.u64.u32 	%rd34, %r73;
	shl.b64 	%rd35, %rd34, 32;
	cvt.u64.u32 	%rd36, %r74;
	or.b64  	%rd37, %rd35, %rd36;
	cvt.rn.f64.s64 	%fd3, %rd37;
	mul.f64 	%fd4, %fd3, 0d3BF921FB54442D19;
	cvt.rn.f32.f64 	%f31, %fd4;
	neg.f32 	%f32, %f31;
	setp.lt.s32 	%p16, %r71, 0;
	selp.f32 	%f49, %f32, %f31, %p16;
$L__BB1_19:
	add.s32 	%r76, %r86, 1;
	mul.rn.f32 	%f34, %f49, %f49;
	and.b32  	%r77, %r86, 1;
	setp.eq.b32 	%p17, %r77, 1;
	selp.f32 	%f35, %f49, 0f3F800000, %p17;
	fma.rn.f32 	%f36, %f34, %f35, 0f00000000;
	fma.rn.f32 	%f37, %f34, 0f37CBAC00, 0fBAB607ED;
	selp.f32 	%f38, 0fB94D4153, %f37, %p17;
	selp.f32 	%f39, 0f3C0885E4, 0f3D2AAABB, %p17;
	fma.rn.f32 	%f40, %f38, %f34, %f39;
	selp.f32 	%f41, 0fBE2AAAA8, 0fBEFFFFFF, %p17;
	fma.rn.f32 	%f42, %f40, %f34, %f41;
	fma.rn.f32 	%f43, %f42, %f36, %f35;
	and.b32  	%r78, %r76, 2;
	setp.eq.s32 	%p18, %r78, 0;
	mov.f32 	%f44, 0f00000000;
	sub.f32 	%f45, %f44, %f43;
	selp.f32 	%f46, %f43, %f45, %p18;
	add.f32 	%f47, %f7, %f46;
	cvta.to.global.u64 	%rd38, %rd17;
	mul.wide.s32 	%rd39, %r1, 4;
	add.s64 	%rd40, %rd38, %rd39;
	st.global.f32 	[%rd40], %f47;
$L__BB1_20:
	ret;

}
	// .globl	_Z15kernelOptimizedPKfPfi
.visible .entry _Z15kernelOptimizedPKfPfi(
	.param .u64 .ptr .align 1 _Z15kernelOptimizedPKfPfi_param_0,
	.param .u64 .ptr .align 1 _Z15kernelOptimizedPKfPfi_param_1,
	.param .u32 _Z15kernelOptimizedPKfPfi_param_2
)
.maxntid 256
.minnctapersm 4
{
	.local .align 4 .b8 	__local_depot2[28];
	.reg .b64 	%SP;
	.reg .b64 	%SPL;
	.reg .pred 	%p<18>;
	.reg .b32 	%r<84>;
	.reg .b32 	%f<49>;
	.reg .b64 	%rd<47>;
	.reg .b64 	%fd<5>;

	mov.u64 	%SPL, __local_depot2;
	ld.param.u64 	%rd16, [_Z15kernelOptimizedPKfPfi_param_0];
	ld.param.u64 	%rd17, [_Z15kernelOptimizedPKfPfi_param_1];
	ld.param.u32 	%r29, [_Z15kernelOptimizedPKfPfi_param_2];
	add.u64 	%rd1, %SPL, 0;
	mov.u32 	%r30, %ctaid.x;
	mov.u32 	%r31, %ntid.x;
	mov.u32 	%r32, %tid.x;
	mad.lo.s32 	%r1, %r30, %r31, %r32;
	setp.ge.s32 	%p1, %r1, %r29;
	@%p1 bra 	$L__BB2_18;
	cvta.to.global.u64 	%rd19, %rd16;
	mul.wide.s32 	%rd20, %r1, 4;
	add.s64 	%rd21, %rd19, %rd20;
	ld.global.f32 	%f1, [%rd21];
	mul.f32 	%f11, %f1, 0f3F22F983;
	cvt.rni.s32.f32 	%r83, %f11;
	cvt.rn.f32.s32 	%f12, %r83;
	fma.rn.f32 	%f13, %f12, 0fBFC90FDA, %f1;
	fma.rn.f32 	%f14, %f12, 0fB3A22168, %f13;
	fma.rn.f32 	%f48, %f12, 0fA7C234C5, %f14;
	abs.f32 	%f3, %f1;
	setp.ltu.f32 	%p2, %f3, 0f47CE4780;
	mov.u32 	%r79, %r83;
	mov.f32 	%f47, %f48;
	@%p2 bra 	$L__BB2_9;
	setp.neu.f32 	%p3, %f3, 0f7F800000;
	@%p3 bra 	$L__BB2_4;
	mov.f32 	%f17, 0f00000000;
	mul.rn.f32 	%f47, %f1, %f17;
	mov.b32 	%r79, 0;
	bra.uni 	$L__BB2_9;
$L__BB2_4:
	mov.b32 	%r3, %f1;
	shl.b32 	%r34, %r3, 8;
	or.b32  	%r4, %r34, -2147483648;
	mov.b64 	%rd43, 0;
	mov.b32 	%r76, 0;
	mov.u64 	%rd41, __cudart_i2opi_f;
	mov.u64 	%rd42, %rd1;
$L__BB2_5:
	.pragma "nounroll";
	ld.global.nc.u32 	%r35, [%rd41];
	mad.wide.u32 	%rd24, %r35, %r4, %rd43;
	shr.u64 	%rd43, %rd24, 32;
	st.local.u32 	[%rd42], %rd24;
	add.s32 	%r76, %r76, 1;
	add.s64 	%rd42, %rd42, 4;
	add.s64 	%rd41, %rd41, 4;
	setp.ne.s32 	%p4, %r76, 6;
	@%p4 bra 	$L__BB2_5;
	shr.u32 	%r36, %r3, 23;
	st.local.u32 	[%rd1+24], %rd43;
	and.b32  	%r7, %r36, 31;
	and.b32  	%r37, %r36, 224;
	add.s32 	%r38, %r37, -128;
	shr.u32 	%r39, %r38, 5;
	mul.wide.u32 	%rd25, %r39, 4;
	sub.s64 	%rd8, %rd1, %rd25;
	ld.local.u32 	%r77, [%rd8+24];
	ld.local.u32 	%r78, [%rd8+20];
	setp.eq.s32 	%p5, %r7, 0;
	@%p5 bra 	$L__BB2_8;
	shf.l.wrap.b32 	%r77, %r78, %r77, %r7;
	ld.local.u32 	%r40, [%rd8+16];
	shf.l.wrap.b32 	%r78, %r40, %r78, %r7;
$L__BB2_8:
	shr.u32 	%r41, %r77, 30;
	shf.l.wrap.b32 	%r42, %r78, %r77, 2;
	shl.b32 	%r43, %r78, 2;
	shr.u32 	%r44, %r42, 31;
	add.s32 	%r45, %r44, %r41;
	neg.s32 	%r46, %r45;
	setp.lt.s32 	%p6, %r3, 0;
	selp.b32 	%r79, %r46, %r45, %p6;
	xor.b32  	%r47, %r42, %r3;
	shr.s32 	%r48, %r42, 31;
	xor.b32  	%r49, %r48, %r42;
	xor.b32  	%r50, %r48, %r43;
	cvt.u64.u32 	%rd26, %r49;
	shl.b64 	%rd27, %rd26, 32;
	cvt.u64.u32 	%rd28, %r50;
	or.b64  	%rd29, %rd27, %rd28;
	cvt.rn.f64.s64 	%fd1, %rd29;
	mul.f64 	%fd2, %fd1, 0d3BF921FB54442D19;
	cvt.rn.f32.f64 	%f15, %fd2;
	neg.f32 	%f16, %f15;
	setp.lt.s32 	%p7, %r47, 0;
	selp.f32 	%f47, %f16, %f15, %p7;
$L__BB2_9:
	setp.ltu.f32 	%p8, %f3, 0f47CE4780;
	mul.rn.f32 	%f18, %f47, %f47;
	and.b32  	%r52, %r79, 1;
	setp.eq.b32 	%p9, %r52, 1;
	selp.f32 	%f19, 0f3F800000, %f47, %p9;
	fma.rn.f32 	%f20, %f18, %f19, 0f00000000;
	fma.rn.f32 	%f21, %f18, 0f37CBAC00, 0fBAB607ED;
	selp.f32 	%f22, %f21, 0fB94D4153, %p9;
	selp.f32 	%f23, 0f3D2AAABB, 0f3C0885E4, %p9;
	fma.rn.f32 	%f24, %f22, %f18, %f23;
	selp.f32 	%f25, 0fBEFFFFFF, 0fBE2AAAA8, %p9;
	fma.rn.f32 	%f26, %f24, %f18, %f25;
	fma.rn.f32 	%f27, %f26, %f20, %f19;
	and.b32  	%r53, %r79, 2;
	setp.eq.s32 	%p10, %r53, 0;
	mov.f32 	%f28, 0f00000000;
	sub.f32 	%f29, %f28, %f27;
	selp.f32 	%f7, %f27, %f29, %p10;
	@%p8 bra 	$L__BB2_17;
	setp.neu.f32 	%p11, %f3, 0f7F800000;
	@%p11 bra 	$L__BB2_12;
	mov.f32 	%f32, 0f00000000;
	mul.rn.f32 	%f48, %f1, %f32;
	mov.b32 	%r83, 0;
	bra.uni 	$L__BB2_17;
$L__BB2_12:
	mov.b32 	%r16, %f1;
	shl.b32 	%r55, %r16, 8;
	or.b32  	%r17, %r55, -2147483648;
	mov.b64 	%rd46, 0;
	mov.b32 	%r80, 0;
	mov.u64 	%rd44, __cudart_i2opi_f;
	mov.u64 	%rd45, %rd1;
$L__BB2_13:
	.pragma "nounroll";
	ld.global.nc.u32 	%r56, [%rd44];
	mad.wide.u32 	%rd32, %r56, %r17, %rd46;
	shr.u64 	%rd46, %rd32, 32;
	st.local.u32 	[%rd45], %rd32;
	add.s32 	%r80, %r80, 1;
	add.s64 	%rd45, %rd45, 4;
	add.s64 	%rd44, %rd44, 4;
	setp.ne.s32 	%p12, %r80, 6;
	@%p12 bra 	$L__BB2_13;
	shr.u32 	%r57, %r16, 23;
	st.local.u32 	[%rd1+24], %rd46;
	and.b32  	%r20, %r57, 31;
	and.b32  	%r58, %r57, 224;
	add.s32 	%r59, %r58, -128;
	shr.u32 	%r60, %r59, 5;
	mul.wide.u32 	%rd33, %r60, 4;
	sub.s64 	%rd15, %rd1, %rd33;
	ld.local.u32 	%r81, [%rd15+24];
	ld.local.u32 	%r82, [%rd15+20];
	setp.eq.s32 	%p13, %r20, 0;
	@%p13 bra 	$L__BB2_16;
	shf.l.wrap.b32 	%r81, %r82, %r81, %r20;
	ld.local.u32 	%r61, [%rd15+16];
	shf.l.wrap.b32 	%r82, %r61, %r82, %r20;
$L__BB2_16:
	shr.u32 	%r62, %r81, 30;
	shf.l.wrap.b32 	%r63, %r82, %r81, 2;
	shl.b32 	%r64, %r82, 2;
	shr.u32 	%r65, %r63, 31;
	add.s32 	%r66, %r65, %r62;
	neg.s32 	%r67, %r66;
	setp.lt.s32 	%p14, %r16, 0;
	selp.b32 	%r83, %r67, %r66, %p14;
	xor.b32  	%r68, %r63, %r16;
	shr.s32 	%r69, %r63, 31;
	xor.b32  	%r70, %r69, %r63;
	xor.b32  	%r71, %r69, %r64;
	cvt.u64.u32 	%rd34, %r70;
	shl.b64 	%rd35, %rd34, 32;
	cvt.u64.u32 	%rd36, %r71;
	or.b64  	%rd37, %rd35, %rd36;
	cvt.rn.f64.s64 	%fd3, %rd37;
	mul.f64 	%fd4, %fd3, 0d3BF921FB54442D19;
	cvt.rn.f32.f64 	%f30, %fd4;
	neg.f32 	%f31, %f30;
	setp.lt.s32 	%p15, %r68, 0;
	selp.f32 	%f48, %f31, %f30, %p15;
$L__BB2_17:
	add.s32 	%r73, %r83, 1;
	mul.rn.f32 	%f33, %f48, %f48;
	and.b32  	%r74, %r83, 1;
	setp.eq.b32 	%p16, %r74, 1;
	selp.f32 	%f34, %f48, 0f3F800000, %p16;
	fma.rn.f32 	%f35, %f33, %f34, 0f00000000;
	fma.rn.f32 	%f36, %f33, 0f37CBAC00, 0fBAB607ED;
	selp.f32 	%f37, 0fB94D4153, %f36, %p16;
	selp.f32 	%f38, 0f3C0885E4, 0f3D2AAABB, %p16;
	fma.rn.f32 	%f39, %f37, %f33, %f38;
	selp.f32 	%f40, 0fBE2AAAA8, 0fBEFFFFFF, %p16;
	fma.rn.f32 	%f41, %f39, %f33, %f40;
	fma.rn.f32 	%f42, %f41, %f35, %f34;
	and.b32  	%r75, %r73, 2;
	setp.eq.s32 	%p17, %r75, 0;
	mov.f32 	%f43, 0f00000000;
	sub.f32 	%f44, %f43, %f42;
	selp.f32 	%f45, %f42, %f44, %p17;
	add.f32 	%f46, %f7, %f45;
	cvta.to.global.u64 	%rd38, %rd17;
	add.s64 	%rd40, %rd38, %rd20;
	st.global.f32 	[%rd40], %f46;
$L__BB2_18:
	ret;

}


// ===== COMPILED SASS (sm_100) =====

	.target	sm_100

	.elftype	@"ET_EXEC"


//--------------------- .note.nv.tkinfo           --------------------------
	.section	.note.nv.tkinfo,"",@"SHT_NOTE"
	.sectionflags	@"SHF_NOTE_NV_TKINFO"
	.tkinfo
        /*0018*/ 	.word	0x00000002
        /*0030*/ 	.string	""
        /*0030*/ 	.string	"ptxas"
        /*0030*/ 	.string	"Cuda compilation tools, release 13.0, V13.0.88"
        /*0030*/ 	.string	"Build cuda_13.0.r13.0/compiler.36424714_0"
        /*0030*/ 	.string	"-arch sm_100 -m 64 "



//--------------------- .note.nv.cuinfo           --------------------------
	.section	.note.nv.cuinfo,"",@"SHT_NOTE"
	.sectionflags	@"SHF_NOTE_NV_CUINFO"
        /*0018*/ 	.short	0x0002
        /*001a*/ 	.short	0x0064
        /*001c*/ 	.short	0x0082
	.zero		2


//--------------------- .nv.info                  --------------------------
	.section	.nv.info,"",@"SHT_CUDA_INFO"
	.align	4


	//----- nvinfo : EIATTR_REGCOUNT
	.align		4
        /*0000*/ 	.byte	0x04, 0x2f
        /*0002*/ 	.short	(.L_2 - .L_1)
	.align		4
.L_1:
        /*0004*/ 	.word	index@(_Z19kernelHighRegistersPKfPfi)
        /*0008*/ 	.word	0x00000016


	//----- nvinfo : EIATTR_FRAME_SIZE
	.align		4
.L_2:
        /*000c*/ 	.byte	0x04, 0x11
        /*000e*/ 	.short	(.L_4 - .L_3)
	.align		4
.L_3:
        /*0010*/ 	.word	index@($__internal_0_$__cuda_sm20_sqrt_rn_f32_slowpath)
        /*0014*/ 	.word	0x00000000


	//----- nvinfo : EIATTR_FRAME_SIZE
	.align		4
.L_4:
        /*0018*/ 	.byte	0x04, 0x11
        /*001a*/ 	.short	(.L_6 - .L_5)
	.align		4
.L_5:
        /*001c*/ 	.word	index@(_Z19kernelHighRegistersPKfPfi)
        /*0020*/ 	.word	0x00000000


	//----- nvinfo : EIATTR_REGCOUNT
	.align		4
.L_6:
        /*0024*/ 	.byte	0x04, 0x2f
        /*0026*/ 	.short	(.L_8 - .L_7)
	.align		4
.L_7:
        /*0028*/ 	.word	index@(_Z20kernelLargeSharedMemPKfPfi)
        /*002c*/ 	.word	0x00000017


	//----- nvinfo : EIATTR_FRAME_SIZE
	.align		4
.L_8:
        /*0030*/ 	.byte	0x04, 0x11
        /*0032*/ 	.short	(.L_10 - .L_9)
	.align		4
.L_9:
        /*0034*/ 	.word	index@(_Z20kernelLargeSharedMemPKfPfi)
        /*0038*/ 	.word	0x00000000


	//----- nvinfo : EIATTR_REGCOUNT
	.align		4
.L_10:
        /*003c*/ 	.byte	0x04, 0x2f
        /*003e*/ 	.short	(.L_12 - .L_11)
	.align		4
.L_11:
        /*0040*/ 	.word	index@(_Z15kernelOptimizedPKfPfi)
        /*0044*/ 	.word	0x00000015


	//----- nvinfo : EIATTR_FRAME_SIZE
	.align		4
.L_12:
        /*0048*/ 	.byte	0x04, 0x11
        /*004a*/ 	.short	(.L_14 - .L_13)
	.align		4
.L_13:
        /*004c*/ 	.word	index@(_Z15kernelOptimizedPKfPfi)
        /*0050*/ 	.word	0x00000000


	//----- nvinfo : EIATTR_MIN_STACK_SIZE
	.align		4
.L_14:
        /*0054*/ 	.byte	0x04, 0x12
        /*0056*/ 	.short	(.L_16 - .L_15)
	.align		4
.L_15:
        /*0058*/ 	.word	index@(_Z15kernelOptimizedPKfPfi)
        /*005c*/ 	.word	0x00000000


	//----- nvinfo : EIATTR_MIN_STACK_SIZE
	.align		4
.L_16:
        /*0060*/ 	.byte	0x04, 0x12
        /*0062*/ 	.short	(.L_18 - .L_17)
	.align		4
.L_17:
        /*0064*/ 	.word	index@(_Z20kernelLargeSharedMemPKfPfi)
        /*0068*/ 	.word	0x00000000


	//----- nvinfo : EIATTR_MIN_STACK_SIZE
	.align		4
.L_18:
        /*006c*/ 	.byte	0x04, 0x12
        /*006e*/ 	.short	(.L_20 - .L_19)
	.align		4
.L_19:
        /*0070*/ 	.word	index@(_Z19kernelHighRegistersPKfPfi)
        /*0074*/ 	.word	0x00000000
.L_20:


//--------------------- .nv.compat                --------------------------
	.section	.nv.compat,"",@"SHT_CUDA_COMPAT_INFO"
	.align	4
        /*0000*/ 	.byte	0x02, 0x09, 0x00, 0x00, 0x02, 0x02, 0x01, 0x00, 0x02, 0x05, 0x05, 0x00, 0x03, 0x07, 0x01, 0x01
        /*0010*/ 	.byte	0x02, 0x03, 0x00, 0x00, 0x02, 0x06, 0x01, 0x00, 0x04, 0x0b, 0x08, 0x00, 0x01, 0x00, 0x00, 0x00
        /*0020*/ 	.byte	0x00, 0x00, 0x00, 0x00


//--------------------- .nv.info._Z15kernelOptimizedPKfPfi --------------------------
	.section	.nv.info._Z15kernelOptimizedPKfPfi,"",@"SHT_CUDA_INFO"
	.sectionflags	@""
	.align	4


	//----- nvinfo : EIATTR_CUDA_API_VERSION
	.align		4
        /*0000*/ 	.byte	0x04, 0x37
        /*0002*/ 	.short	(.L_22 - .L_21)
.L_21:
        /*0004*/ 	.word	0x00000082


	//----- nvinfo : EIATTR_KPARAM_INFO
	.align		4
.L_22:
        /*0008*/ 	.byte	0x04, 0x17
        /*000a*/ 	.short	(.L_24 - .L_23)
.L_23:
        /*000c*/ 	.word	0x00000000
        /*0010*/ 	.short	0x0002
        /*0012*/ 	.short	0x0010
        /*0014*/ 	.byte	0x00, 0xf0, 0x11, 0x00


	//----- nvinfo : EIATTR_KPARAM_INFO
	.align		4
.L_24:
        /*0018*/ 	.byte	0x04, 0x17
        /*001a*/ 	.short	(.L_26 - .L_25)
.L_25:
        /*001c*/ 	.word	0x00000000
        /*0020*/ 	.short	0x0001
        /*0022*/ 	.short	0x0008
        /*0024*/ 	.byte	0x00, 0xf5, 0x21, 0x00


	//----- nvinfo : EIATTR_KPARAM_INFO
	.align		4
.L_26:
        /*0028*/ 	.byte	0x04, 0x17
        /*002a*/ 	.short	(.L_28 - .L_27)
.L_27:
        /*002c*/ 	.word	0x00000000
        /*0030*/ 	.short	0x0000
        /*0032*/ 	.short	0x0000
        /*0034*/ 	.byte	0x00, 0xf5, 0x21, 0x00


	//----- nvinfo : EIATTR_SPARSE_MMA_MASK
	.align		4
.L_28:
        /*0038*/ 	.byte	0x03, 0x50
        /*003a*/ 	.short	0x0000


	//----- nvinfo : EIATTR_MAXREG_COUNT
	.align		4
        /*003c*/ 	.byte	0x03, 0x1b
        /*003e*/ 	.short	0x0040


	//----- nvinfo : EIATTR_MERCURY_ISA_VERSION
	.align		4
        /*0040*/ 	.byte	0x03, 0x5f
        /*0042*/ 	.short	0x0101


	//----- nvinfo : EIATTR_VRC_CTA_INIT_COUNT
	.align		4
        /*0044*/ 	.byte	0x02, 0x4a
	.zero		1
	.zero		1


	//----- nvinfo : EIATTR_EXIT_INSTR_OFFSETS
	.align		4
        /*0048*/ 	.byte	0x04, 0x1c
        /*004a*/ 	.short	(.L_30 - .L_29)


	//   ....[0]....
.L_29:
        /*004c*/ 	.word	0x00000070


	//   ....[1]....
        /*0050*/ 	.word	0x00001020


	//----- nvinfo : EIATTR_MAX_THREADS
	.align		4
.L_30:
        /*0054*/ 	.byte	0x04, 0x05
        /*0056*/ 	.short	(.L_32 - .L_31)
.L_31:
        /*0058*/ 	.word	0x00000100
        /*005c*/ 	.word	0x00000001
        /*0060*/ 	.word	0x00000001


	//----- nvinfo : EIATTR_CRS_STACK_SIZE
	.align		4
.L_32:
        /*0064*/ 	.byte	0x04, 0x1e
        /*0066*/ 	.short	(.L_34 - .L_33)
.L_33:
        /*0068*/ 	.word	0x00000000


	//----- nvinfo : EIATTR_CBANK_PARAM_SIZE
	.align		4
.L_34:
        /*006c*/ 	.byte	0x03, 0x19
        /*006e*/ 	.short	0x0014


	//----- nvinfo : EIATTR_PARAM_CBANK
	.align		4
        /*0070*/ 	.byte	0x04, 0x0a
        /*0072*/ 	.short	(.L_36 - .L_35)
	.align		4
.L_35:
        /*0074*/ 	.word	index@(.nv.constant0._Z15kernelOptimizedPKfPfi)
        /*0078*/ 	.short	0x0380
        /*007a*/ 	.short	0x0014


	//----- nvinfo : EIATTR_SW_WAR
	.align		4
.L_36:
        /*007c*/ 	.byte	0x04, 0x36
        /*007e*/ 	.short	(.L_38 - .L_37)
.L_37:
        /*0080*/ 	.word	0x00000008
.L_38:


//--------------------- .nv.info._Z20kernelLargeSharedMemPKfPfi --------------------------
	.section	.nv.info._Z20kernelLargeSharedMemPKfPfi,"",@"SHT_CUDA_INFO"
	.sectionflags	@""
	.align	4


	//----- nvinfo : EIATTR_CUDA_API_VERSION
	.align		4
        /*0000*/ 	.byte	0x04, 0x37
        /*0002*/ 	.short	(.L_40 - .L_39)
.L_39:
        /*0004*/ 	.word	0x00000082


	//----- nvinfo : EIATTR_KPARAM_INFO
	.align		4
.L_40:
        /*0008*/ 	.byte	0x04, 0x17
        /*000a*/ 	.short	(.L_42 - .L_41)
.L_41:
        /*000c*/ 	.word	0x00000000
        /*0010*/ 	.short	0x0002
        /*0012*/ 	.short	0x0010
        /*0014*/ 	.byte	0x00, 0xf0, 0x11, 0x00


	//----- nvinfo : EIATTR_KPARAM_INFO
	.align		4
.L_42:
        /*0018*/ 	.byte	0x04, 0x17
        /*001a*/ 	.short	(.L_44 - .L_43)
.L_43:
        /*001c*/ 	.word	0x00000000
        /*0020*/ 	.short	0x0001
        /*0022*/ 	.short	0x0008
        /*0024*/ 	.byte	0x00, 0xf5, 0x21, 0x00


	//----- nvinfo : EIATTR_KPARAM_INFO
	.align		4
.L_44:
        /*0028*/ 	.byte	0x04, 0x17
        /*002a*/ 	.short	(.L_46 - .L_45)
.L_45:
        /*002c*/ 	.word	0x00000000
        /*0030*/ 	.short	0x0000
        /*0032*/ 	.short	0x0000
        /*0034*/ 	.byte	0x00, 0xf5, 0x21, 0x00


	//----- nvinfo : EIATTR_SPARSE_MMA_MASK
	.align		4
.L_46:
        /*0038*/ 	.byte	0x03, 0x50
        /*003a*/ 	.short	0x0000


	//----- nvinfo : EIATTR_MAXREG_COUNT
	.align		4
        /*003c*/ 	.byte	0x03, 0x1b
        /*003e*/ 	.short	0x00ff


	//----- nvinfo : EIATTR_NUM_BARRIERS
	.align		4
        /*0040*/ 	.byte	0x02, 0x4c
        /*0042*/ 	.byte	0x01
	.zero		1


	//----- nvinfo : EIATTR_MERCURY_ISA_VERSION
	.align		4
        /*0044*/ 	.byte	0x03, 0x5f
        /*0046*/ 	.short	0x0101


	//----- nvinfo : EIATTR_VRC_CTA_INIT_COUNT
	.align		4
        /*0048*/ 	.byte	0x02, 0x4a
	.zero		1
	.zero		1


	//----- nvinfo : EIATTR_EXIT_INSTR_OFFSETS
	.align		4
        /*004c*/ 	.byte	0x04, 0x1c
        /*004e*/ 	.short	(.L_48 - .L_47)


	//   ....[0]....
.L_47:
        /*0050*/ 	.word	0x00000110


	//   ....[1]....
        /*0054*/ 	.word	0x00001090


	//----- nvinfo : EIATTR_CRS_STACK_SIZE
	.align		4
.L_48:
        /*0058*/ 	.byte	0x04, 0x1e
        /*005a*/ 	.short	(.L_50 - .L_49)
.L_49:
        /*005c*/ 	.word	0x00000000


	//----- nvinfo : EIATTR_CBANK_PARAM_SIZE
	.align		4
.L_50:
        /*0060*/ 	.byte	0x03, 0x19
        /*0062*/ 	.short	0x0014


	//----- nvinfo : EIATTR_PARAM_CBANK
	.align		4
        /*0064*/ 	.byte	0x04, 0x0a
        /*0066*/ 	.short	(.L_52 - .L_51)
	.align		4
.L_51:
        /*0068*/ 	.word	index@(.nv.constant0._Z20kernelLargeSharedMemPKfPfi)
        /*006c*/ 	.short	0x0380
        /*006e*/ 	.short	0x0014


	//----- nvinfo : EIATTR_SW_WAR
	.align		4
.L_52:
        /*0070*/ 	.byte	0x04, 0x36
        /*0072*/ 	.short	(.L_54 - .L_53)
.L_53:
        /*0074*/ 	.word	0x00000008
.L_54:


//--------------------- .nv.info._Z19kernelHighRegistersPKfPfi --------------------------
	.section	.nv.info._Z19kernelHighRegistersPKfPfi,"",@"SHT_CUDA_INFO"
	.sectionflags	@""
	.align	4


	//----- nvinfo : EIATTR_CUDA_API_VERSION
	.align		4
        /*0000*/ 	.byte	0x04, 0x37
        /*0002*/ 	.short	(.L_56 - .L_55)
.L_55:
        /*0004*/ 	.word	0x00000082


	//----- nvinfo : EIATTR_KPARAM_INFO
	.align		4
.L_56:
        /*0008*/ 	.byte	0x04, 0x17
        /*000a*/ 	.short	(.L_58 - .L_57)
.L_57:
        /*000c*/ 	.word	0x00000000
        /*0010*/ 	.short	0x0002
        /*0012*/ 	.short	0x0010
        /*0014*/ 	.byte	0x00, 0xf0, 0x11, 0x00


	//----- nvinfo : EIATTR_KPARAM_INFO
	.align		4
.L_58:
        /*0018*/ 	.byte	0x04, 0x17
        /*001a*/ 	.short	(.L_60 - .L_59)
.L_59:
        /*001c*/ 	.word	0x00000000
        /*0020*/ 	.short	0x0001
        /*0022*/ 	.short	0x0008
        /*0024*/ 	.byte	0x00, 0xf5, 0x21, 0x00


	//----- nvinfo : EIATTR_KPARAM_INFO
	.align		4
.L_60:
        /*0028*/ 	.byte	0x04, 0x17
        /*002a*/ 	.short	(.L_62 - .L_61)
.L_61:
        /*002c*/ 	.word	0x00000000
        /*0030*/ 	.short	0x0000
        /*0032*/ 	.short	0x0000
        /*0034*/ 	.byte	0x00, 0xf5, 0x21, 0x00


	//----- nvinfo : EIATTR_SPARSE_MMA_MASK
	.align		4
.L_62:
        /*0038*/ 	.byte	0x03, 0x50
        /*003a*/ 	.short	0x0000


	//----- nvinfo : EIATTR_MAXREG_COUNT
	.align		4
        /*003c*/ 	.byte	0x03, 0x1b
        /*003e*/ 	.short	0x00ff


	//----- nvinfo : EIATTR_MERCURY_ISA_VERSION
	.align		4
        /*0040*/ 	.byte	0x03, 0x5f
        /*0042*/ 	.short	0x0101


	//----- nvinfo : EIATTR_VRC_CTA_INIT_COUNT
	.align		4
        /*0044*/ 	.byte	0x02, 0x4a
	.zero		1
	.zero		1


	//----- nvinfo : EIATTR_EXIT_INSTR_OFFSETS
	.align		4
        /*0048*/ 	.byte	0x04, 0x1c
        /*004a*/ 	.short	(.L_64 - .L_63)


	//   ....[0]....
.L_63:
        /*004c*/ 	.word	0x00000070


	//   ....[1]....
        /*0050*/ 	.word	0x00001350


	//----- nvinfo : EIATTR_CRS_STACK_SIZE
	.align		4
.L_64:
        /*0054*/ 	.byte	0x04, 0x1e
        /*0056*/ 	.short	(.L_66 - .L_65)
.L_65:
        /*0058*/ 	.word	0x00000000


	//----- nvinfo : EIATTR_CBANK_PARAM_SIZE
	.align		4
.L_66:
        /*005c*/ 	.byte	0x03, 0x19
        /*005e*/ 	.short	0x0014


	//----- nvinfo : EIATTR_PARAM_CBANK
	.align		4
        /*0060*/ 	.byte	0x04, 0x0a
        /*0062*/ 	.short	(.L_68 - .L_67)
	.align		4
.L_67:
        /*0064*/ 	.word	index@(.nv.constant0._Z19kernelHighRegistersPKfPfi)
        /*0068*/ 	.short	0x0380
        /*006a*/ 	.short	0x0014


	//----- nvinfo : EIATTR_SW_WAR
	.align		4
.L_68:
        /*006c*/ 	.byte	0x04, 0x36
        /*006e*/ 	.short	(.L_70 - .L_69)
.L_69:
        /*0070*/ 	.word	0x00000008
.L_70:


//--------------------- .nv.callgraph             --------------------------
	.section	.nv.callgraph,"",@"SHT_CUDA_CALLGRAPH"
	.align	4
	.sectionentsize	8
	.align		4
        /*0000*/ 	.word	0x00000000
	.align		4
        /*0004*/ 	.word	0xffffffff
	.align		4
        /*0008*/ 	.word	0x00000000
	.align		4
        /*000c*/ 	.word	0xfffffffe
	.align		4
        /*0010*/ 	.word	0x00000000
	.align		4
        /*0014*/ 	.word	0xfffffffd
	.align		4
        /*0018*/ 	.word	0x00000000
	.align		4
        /*001c*/ 	.word	0xfffffffc


//--------------------- .nv.constant4             --------------------------
	.section	.nv.constant4,"a",@progbits
	.align	8
	.align		8
.nv.constant4:
        /*0000*/ 	.dword	__cudart_i2opi_f


//--------------------- .text._Z15kernelOptimizedPKfPfi --------------------------
	.section	.text._Z15kernelOptimizedPKfPfi,"ax",@progbits
	.align	128
        .global         _Z15kernelOptimizedPKfPfi
        .type           _Z15kernelOptimizedPKfPfi,@function
        .size           _Z15kernelOptimizedPKfPfi,(.L_x_38 - _Z15kernelOptimizedPKfPfi)
        .other          _Z15kernelOptimizedPKfPfi,@"STO_CUDA_ENTRY STV_DEFAULT"
_Z15kernelOptimizedPKfPfi:
.text._Z15kernelOptimizedPKfPfi:
[----:B------:R-:W-:Y:S01]  /*0000*/  LDC R1, c[0x0][0x37c] ;  /* 0x0000df00ff017b82 */ /* 0x000fe20000000800 */
[----:B------:R-:W0:Y:S07]  /*0010*/  S2R R3, SR_TID.X ;  /* 0x0000000000037919 */ /* 0x000e2e0000002100 */
[----:B------:R-:W0:Y:S01]  /*0020*/  S2UR UR4, SR_CTAID.X ;  /* 0x00000000000479c3 */ /* 0x000e220000002500 */
[----:B------:R-:W1:Y:S07]  /*0030*/  LDCU UR5, c[0x0][0x390] ;  /* 0x00007200ff0577ac */ /* 0x000e6e0008000800 */
[----:B------:R-:W0:Y:S02]  /*0040*/  LDC R2, c[0x0][0x360] ;  /* 0x0000d800ff027b82 */ /* 0x000e240000000800 */
[----:B0-----:R-:W-:-:S05]  /*0050*/  IMAD R2, R2, UR4, R3 ;  /* 0x0000000402027c24 */ /* 0x001fca000f8e0203 */
[----:B-1----:R-:W-:-:S13]  /*0060*/  ISETP.GE.AND P0, PT, R2, UR5, PT ;  /* 0x0000000502007c0c */ /* 0x002fda000bf06270 */
[----:B------:R-:W-:Y:S05]  /*0070*/  @P0 EXIT ;  /* 0x000000000000094d */ /* 0x000fea0003800000 */
[----:B------:R-:W0:Y:S01]  /*0080*/  LDC.64 R8, c[0x0][0x380] ;  /* 0x0000e000ff087b82 */ /* 0x000e220000000a00 */
[----:B------:R-:W1:Y:S01]  /*0090*/  LDCU.64 UR6, c[0x0][0x358] ;  /* 0x00006b00ff0677ac */ /* 0x000e620008000a00 */
[----:B0-----:R-:W-:-:S05]  /*00a0*/  IMAD.WIDE R8, R2, 0x4, R8 ;  /* 0x0000000402087825 */ /* 0x001fca00078e0208 */
[----:B-1----:R-:W2:Y:S01]  /*00b0*/  LDG.E R3, desc[UR6][R8.64] ;  /* 0x0000000608037981 */ /* 0x002ea2000c1e1900 */
[----:B------:R-:W-:Y:S01]  /*00c0*/  BSSY.RECONVERGENT B0, `(.L_x_0) ;  /* 0x000006c000007945 */ /* 0x000fe20003800200 */
[C---:B--2---:R-:W-:Y:S01]  /*00d0*/  FMUL R0, R3.reuse, 0.63661974668502807617 ;  /* 0x3f22f98303007820 */ /* 0x044fe20000400000 */
[----:B------:R-:W-:-:S05]  /*00e0*/  FSETP.GE.AND P0, PT, |R3|, 105615, PT ;  /* 0x47ce47800300780b */ /* 0x000fca0003f06200 */
[----:B------:R-:W0:Y:S02]  /*00f0*/  F2I.NTZ R0, R0 ;  /* 0x0000000000007305 */ /* 0x000e240000203100 */
[----:B0-----:R-:W-:Y:S01]  /*0100*/  I2FP.F32.S32 R4, R0 ;  /* 0x0000000000047245 */ /* 0x001fe20000201400 */
[----:B------:R-:W-:-:S04]  /*0110*/  IMAD.MOV.U32 R6, RZ, RZ, R0 ;  /* 0x000000ffff067224 */ /* 0x000fc800078e0000 */
[----:B------:R-:W-:-:S04]  /*0120*/  FFMA R5, R4, -1.5707962512969970703, R3 ;  /* 0xbfc90fda04057823 */ /* 0x000fc80000000003 */
[----:B------:R-:W-:-:S04]  /*0130*/  FFMA R5, R4, -7.5497894158615963534e-08, R5 ;  /* 0xb3a2216804057823 */ /* 0x000fc80000000005 */
[----:B------:R-:W-:Y:S01]  /*0140*/  FFMA R5, R4, -5.3903029534742383927e-15, R5 ;  /* 0xa7c234c504057823 */ /* 0x000fe20000000005 */
[----:B------:R-:W-:-:S03]  /*0150*/  P2R R4, PR, RZ, 0x1 ;  /* 0x00000001ff047803 */ /* 0x000fc60000000000 */
[----:B------:R-:W-:Y:S01]  /*0160*/  IMAD.MOV.U32 R10, RZ, RZ, R5 ;  /* 0x000000ffff0a7224 */ /* 0x000fe200078e0005 */
[----:B------:R-:W-:Y:S06]  /*0170*/  @!P0 BRA `(.L_x_1) ;  /* 0x0000000400808947 */ /* 0x000fec0003800000 */
[----:B------:R-:W-:-:S13]  /*0180*/  FSETP.NEU.AND P0, PT, |R3|, +INF , PT ;  /* 0x7f8000000300780b */ /* 0x000fda0003f0d200 */
[----:B------:R-:W-:Y:S01]  /*0190*/  @!P0 FMUL R10, RZ, R3 ;  /* 0x00000003ff0a8220 */ /* 0x000fe20000400000 */
[----:B------:R-:W-:Y:S01]  /*01a0*/  @!P0 IMAD.MOV.U32 R0, RZ, RZ, RZ ;  /* 0x000000ffff008224 */ /* 0x000fe200078e00ff */
[----:B------:R-:W-:Y:S06]  /*01b0*/  @!P0 BRA `(.L_x_1) ;  /* 0x0000000400708947 */ /* 0x000fec0003800000 */
[----:B------:R-:W-:Y:S01]  /*01c0*/  IMAD.SHL.U32 R4, R3, 0x100, RZ ;  /* 0x0000010003047824 */ /* 0x000fe200078e00ff */
[----:B------:R-:W0:Y:S01]  /*01d0*/  LDCU.64 UR8, c[0x4][URZ] ;  /* 0x01000000ff0877ac */ /* 0x000e220008000a00 */
[----:B------:R-:W-:Y:S02]  /*01e0*/  IMAD.MOV.U32 R0, RZ, RZ, RZ ;  /* 0x000000ffff007224 */ /* 0x000fe400078e00ff */
[----:B------:R-:W-:Y:S01]  /*01f0*/  IMAD.MOV.U32 R12, RZ, RZ, RZ ;  /* 0x000000ffff0c7224 */ /* 0x000fe200078e00ff */
[----:B------:R-:W-:Y:S01]  /*0200*/  LOP3.LUT R7, R4, 0x80000000, RZ, 0xfc, !PT ;  /* 0x8000000004077812 */ /* 0x000fe200078efcff */
[----:B------:R-:W-:Y:S01]  /*0210*/  UMOV UR5, URZ ;  /* 0x000000ff00057c82 */ /* 0x000fe20008000000 */
[----:B------:R-:W-:-:S05]  /*0220*/  UMOV UR4, URZ ;  /* 0x000000ff00047c82 */ /* 0x000fca0008000000 */
.L_x_2:
[----:B0-----:R-:W-:Y:S01]  /*0230*/  IMAD.U32 R10, RZ, RZ, UR8 ;  /* 0x00000008ff0a7e24 */ /* 0x001fe2000f8e00ff */
[----:B------:R-:W-:-:S05]  /*0240*/  MOV R11, UR9 ;  /* 0x00000009000b7c02 */ /* 0x000fca0008000f00 */
[----:B------:R-:W2:Y:S01]  /*0250*/  LDG.E.CONSTANT R8, desc[UR6][R10.64] ;  /* 0x000000060a087981 */ /* 0x000ea2000c1e9900 */
[----:B------:R-:W-:Y:S01]  /*0260*/  UIADD3 UR4, UPT, UPT, UR4, 0x1, URZ ;  /* 0x0000000104047890 */ /* 0x000fe2000fffe0ff */
[C---:B------:R-:W-:Y:S01]  /*0270*/  ISETP.EQ.AND P0, PT, R12.reuse, RZ, PT ;  /* 0x000000ff0c00720c */ /* 0x040fe20003f02270 */
[----:B------:R-:W-:Y:S01]  /*0280*/  UIADD3 UR8, UP1, UPT, UR8, 0x4, URZ ;  /* 0x0000000408087890 */ /* 0x000fe2000ff3e0ff */
[C---:B------:R-:W-:Y:S01]  /*0290*/  ISETP.EQ.AND P1, PT, R12.reuse, 0x4, PT ;  /* 0x000000040c00780c */ /* 0x040fe20003f22270 */
[----:B------:R-:W-:Y:S01]  /*02a0*/  UISETP.NE.AND UP0, UPT, UR4, 0x6, UPT ;  /* 0x000000060400788c */ /* 0x000fe2000bf05270 */
[C---:B------:R-:W-:Y:S01]  /*02b0*/  ISETP.EQ.AND P3, PT, R12.reuse, 0xc, PT ;  /* 0x0000000c0c00780c */ /* 0x040fe20003f62270 */
[----:B------:R-:W-:Y:S01]  /*02c0*/  UIADD3.X UR9, UPT, UPT, URZ, UR9, URZ, UP1, !UPT ;  /* 0x00000009ff097290 */ /* 0x000fe20008ffe4ff */
[C---:B------:R-:W-:Y:S02]  /*02d0*/  ISETP.EQ.AND P4, PT, R12.reuse, 0x10, PT ;  /* 0x000000100c00780c */ /* 0x040fe40003f82270 */
[----:B------:R-:W-:Y:S01]  /*02e0*/  ISETP.EQ.AND P5, PT, R12, 0x14, PT ;  /* 0x000000140c00780c */ /* 0x000fe20003fa2270 */
[----:B--2---:R-:W-:-:S03]  /*02f0*/  IMAD.WIDE.U32 R8, R8, R7, RZ ;  /* 0x0000000708087225 */ /* 0x004fc600078e00ff */
[----:B------:R-:W-:-:S04]  /*0300*/  IADD3 R8, P2, PT, R8, R0, RZ ;  /* 0x0000000008087210 */ /* 0x000fc80007f5e0ff */
[----:B------:R-:W-:Y:S01]  /*0310*/  IADD3.X R0, PT, PT, R9, UR5, RZ, P2, !PT ;  /* 0x0000000509007c10 */ /* 0x000fe200097fe4ff */
[--C-:B------:R-:W-:Y:S01]  /*0320*/  @P0 IMAD.MOV.U32 R4, RZ, RZ, R8.reuse ;  /* 0x000000ffff040224 */ /* 0x100fe200078e0008 */
[C---:B------:R-:W-:Y:S01]  /*0330*/  ISETP.EQ.AND P2, PT, R12.reuse, 0x8, PT ;  /* 0x000000080c00780c */ /* 0x040fe20003f42270 */
[--C-:B------:R-:W-:Y:S01]  /*0340*/  @P1 IMAD.MOV.U32 R14, RZ, RZ, R8.reuse ;  /* 0x000000ffff0e1224 */ /* 0x100fe200078e0008 */
[----:B------:R-:W-:Y:S01]  /*0350*/  IADD3 R12, PT, PT, R12, 0x4, RZ ;  /* 0x000000040c0c7810 */ /* 0x000fe20007ffe0ff */
[--C-:B------:R-:W-:Y:S02]  /*0360*/  @P3 IMAD.MOV.U32 R16, RZ, RZ, R8.reuse ;  /* 0x000000ffff103224 */ /* 0x100fe400078e0008 */
[--C-:B------:R-:W-:Y:S02]  /*0370*/  @P4 IMAD.MOV.U32 R17, RZ, RZ, R8.reuse ;  /* 0x000000ffff114224 */ /* 0x100fe400078e0008 */
[----:B------:R-:W-:-:S06]  /*0380*/  @P5 IMAD.MOV.U32 R18, RZ, RZ, R8 ;  /* 0x000000ffff125224 */ /* 0x000fcc00078e0008 */
[----:B------:R-:W-:Y:S01]  /*0390*/  @P2 IMAD.MOV.U32 R15, RZ, RZ, R8 ;  /* 0x000000ffff0f2224 */ /* 0x000fe200078e0008 */
[----:B------:R-:W-:Y:S06]  /*03a0*/  BRA.U UP0, `(.L_x_2) ;  /* 0xfffffffd00a07547 */ /* 0x000fec000b83ffff */
[----:B------:R-:W-:Y:S01]  /*03b0*/  SHF.R.U32.HI R7, RZ, 0x17, R3 ;  /* 0x00000017ff077819 */ /* 0x000fe20000011603 */
[----:B------:R-:W-:Y:S03]  /*03c0*/  BSSY.RECONVERGENT B1, `(.L_x_3) ;  /* 0x0000029000017945 */ /* 0x000fe60003800200 */
[C---:B------:R-:W-:Y:S02]  /*03d0*/  LOP3.LUT R8, R7.reuse, 0xe0, RZ, 0xc0, !PT ;  /* 0x000000e007087812 */ /* 0x040fe400078ec0ff */
[----:B------:R-:W-:-:S03]  /*03e0*/  LOP3.LUT P6, RZ, R7, 0x1f, RZ, 0xc0, !PT ;  /* 0x0000001f07ff7812 */ /* 0x000fc600078cc0ff */
[----:B------:R-:W-:-:S05]  /*03f0*/  VIADD R8, R8, 0xffffff80 ;  /* 0xffffff8008087836 */ /* 0x000fca0000000000 */
[----:B------:R-:W-:-:S05]  /*0400*/  SHF.R.U32.HI R8, RZ, 0x5, R8 ;  /* 0x00000005ff087819 */ /* 0x000fca0000011608 */
[----:B------:R-:W-:-:S05]  /*0410*/  IMAD.U32 R10, R8, -0x4, RZ ;  /* 0xfffffffc080a7824 */ /* 0x000fca00078e00ff */
[C---:B------:R-:W-:Y:S02]  /*0420*/  ISETP.EQ.AND P3, PT, R10.reuse, -0x18, PT ;  /* 0xffffffe80a00780c */ /* 0x040fe40003f62270 */
[C---:B------:R-:W-:Y:S02]  /*0430*/  ISETP.EQ.AND P4, PT, R10.reuse, -0x14, PT ;  /* 0xffffffec0a00780c */ /* 0x040fe40003f82270 */
[C---:B------:R-:W-:Y:S02]  /*0440*/  ISETP.EQ.AND P0, PT, R10.reuse, -0x10, PT ;  /* 0xfffffff00a00780c */ /* 0x040fe40003f02270 */
[C---:B------:R-:W-:Y:S02]  /*0450*/  ISETP.EQ.AND P1, PT, R10.reuse, -0xc, PT ;  /* 0xfffffff40a00780c */ /* 0x040fe40003f22270 */
[C---:B------:R-:W-:Y:S02]  /*0460*/  ISETP.EQ.AND P2, PT, R10.reuse, -0x8, PT ;  /* 0xfffffff80a00780c */ /* 0x040fe40003f42270 */
[----:B------:R-:W-:-:S03]  /*0470*/  ISETP.EQ.AND P5, PT, R10, 0x4, PT ;  /* 0x000000040a00780c */ /* 0x000fc60003fa2270 */
[--C-:B------:R-:W-:Y:S01]  /*0480*/  @P3 IMAD.MOV.U32 R8, RZ, RZ, R4.reuse ;  /* 0x000000ffff083224 */ /* 0x100fe200078e0004 */
[C---:B------:R-:W-:Y:S01]  /*0490*/  ISETP.EQ.AND P3, PT, R10.reuse, -0x4, PT ;  /* 0xfffffffc0a00780c */ /* 0x040fe20003f62270 */
[----:B------:R-:W-:Y:S02]  /*04a0*/  @P4 IMAD.MOV.U32 R9, RZ, RZ, R4 ;  /* 0x000000ffff094224 */ /* 0x000fe400078e0004 */
[--C-:B------:R-:W-:Y:S01]  /*04b0*/  @P4 IMAD.MOV.U32 R8, RZ, RZ, R14.reuse ;  /* 0x000000ffff084224 */ /* 0x100fe200078e000e */
[----:B------:R-:W-:Y:S01]  /*04c0*/  ISETP.EQ.AND P4, PT, R10, RZ, PT ;  /* 0x000000ff0a00720c */ /* 0x000fe20003f82270 */
[----:B------:R-:W-:Y:S01]  /*04d0*/  @P0 IMAD.MOV.U32 R9, RZ, RZ, R14 ;  /* 0x000000ffff090224 */ /* 0x000fe200078e000e */
[----:B------:R-:W-:Y:S01]  /*04e0*/  @P0 MOV R8, R15 ;  /* 0x0000000f00080202 */ /* 0x000fe20000000f00 */
[----:B------:R-:W-:Y:S02]  /*04f0*/  @P1 IMAD.MOV.U32 R8, RZ, RZ, R16 ;  /* 0x000000ffff081224 */ /* 0x000fe400078e0010 */
[----:B------:R-:W-:-:S02]  /*0500*/  @P2 IMAD.MOV.U32 R8, RZ, RZ, R17 ;  /* 0x000000ffff082224 */ /* 0x000fc400078e0011 */
[----:B------:R-:W-:Y:S02]  /*0510*/  @P1 IMAD.MOV.U32 R9, RZ, RZ, R15 ;  /* 0x000000ffff091224 */ /* 0x000fe400078e000f */
[----:B------:R-:W-:Y:S02]  /*0520*/  @P3 IMAD.MOV.U32 R8, RZ, RZ, R18 ;  /* 0x000000ffff083224 */ /* 0x000fe400078e0012 */
[----:B------:R-:W-:Y:S02]  /*0530*/  @P2 IMAD.MOV.U32 R9, RZ, RZ, R16 ;  /* 0x000000ffff092224 */ /* 0x000fe400078e0010 */
[--C-:B------:R-:W-:Y:S02]  /*0540*/  @P4 IMAD.MOV.U32 R8, RZ, RZ, R0.reuse ;  /* 0x000000ffff084224 */ /* 0x100fe400078e0000 */
[----:B------:R-:W-:Y:S01]  /*0550*/  @P3 IMAD.MOV.U32 R9, RZ, RZ, R17 ;  /* 0x000000ffff093224 */ /* 0x000fe200078e0011 */
[----:B------:R-:W-:Y:S01]  /*0560*/  @P4 MOV R9, R18 ;  /* 0x0000001200094202 */ /* 0x000fe20000000f00 */
[----:B------:R-:W-:-:S02]  /*0570*/  @P5 IMAD.MOV.U32 R9, RZ, RZ, R0 ;  /* 0x000000ffff095224 */ /* 0x000fc400078e0000 */
[----:B------:R-:W-:Y:S01]  /*0580*/  IMAD.MOV.U32 R12, RZ, RZ, R8 ;  /* 0x000000ffff0c7224 */ /* 0x000fe200078e0008 */
[----:B------:R-:W-:Y:S06]  /*0590*/  @!P6 BRA `(.L_x_4) ;  /* 0x00000000002ce947 */ /* 0x000fec0003800000 */
[----:B------:R-:W-:Y:S01]  /*05a0*/  @P0 IMAD.MOV.U32 R8, RZ, RZ, R4 ;  /* 0x000000ffff080224 */ /* 0x000fe200078e0004 */
[----:B------:R-:W-:Y:S01]  /*05b0*/  ISETP.EQ.AND P0, PT, R10, 0x8, PT ;  /* 0x000000080a00780c */ /* 0x000fe20003f02270 */
[----:B------:R-:W-:Y:S01]  /*05c0*/  @P1 IMAD.MOV.U32 R8, RZ, RZ, R14 ;  /* 0x000000ffff081224 */ /* 0x000fe200078e000e */
[----:B------:R-:W-:Y:S01]  /*05d0*/  LOP3.LUT R7, R7, 0x1f, RZ, 0xc0, !PT ;  /* 0x0000001f07077812 */ /* 0x000fe200078ec0ff */
[----:B------:R-:W-:Y:S01]  /*05e0*/  @P2 IMAD.MOV.U32 R8, RZ, RZ, R15 ;  /* 0x000000ffff082224 */ /* 0x000fe200078e000f */
[----:B------:R-:W-:Y:S01]  /*05f0*/  @P3 MOV R8, R16 ;  /* 0x0000001000083202 */ /* 0x000fe20000000f00 */
[----:B------:R-:W-:Y:S01]  /*0600*/  @P4 IMAD.MOV.U32 R8, RZ, RZ, R17 ;  /* 0x000000ffff084224 */ /* 0x000fe200078e0011 */
[----:B------:R-:W-:Y:S01]  /*0610*/  SHF.L.W.U32.HI R12, R9, R7, R12 ;  /* 0x00000007090c7219 */ /* 0x000fe20000010e0c */
[----:B------:R-:W-:-:S06]  /*0620*/  @P5 IMAD.MOV.U32 R8, RZ, RZ, R18 ;  /* 0x000000ffff085224 */ /* 0x000fcc00078e0012 */
[----:B------:R-:W-:-:S05]  /*0630*/  @P0 IMAD.MOV.U32 R8, RZ, RZ, R0 ;  /* 0x000000ffff080224 */ /* 0x000fca00078e0000 */
[----:B------:R-:W-:-:S07]  /*0640*/  SHF.L.W.U32.HI R9, R8, R7, R9 ;  /* 0x0000000708097219 */ /* 0x000fce0000010e09 */
.L_x_4:
[----:B------:R-:W-:Y:S05]  /*0650*/  BSYNC.RECONVERGENT B1 ;  /* 0x0000000000017941 */ /* 0x000fea0003800200 */
.L_x_3:
[C---:B------:R-:W-:Y:S01]  /*0660*/  SHF.L.W.U32.HI R7, R9.reuse, 0x2, R12 ;  /* 0x0000000209077819 */ /* 0x040fe20000010e0c */
[----:B------:R-:W-:Y:S01]  /*0670*/  IMAD.SHL.U32 R9, R9, 0x4, RZ ;  /* 0x0000000409097824 */ /* 0x000fe200078e00ff */
[----:B------:R-:W-:Y:S01]  /*0680*/  UMOV UR4, 0x54442d19 ;  /* 0x54442d1900047882 */ /* 0x000fe20000000000 */
[----:B------:R-:W-:Y:S01]  /*0690*/  UMOV UR5, 0x3bf921fb ;  /* 0x3bf921fb00057882 */ /* 0x000fe20000000000 */
[----:B------:R-:W-:Y:S02]  /*06a0*/  SHF.R.S32.HI R0, RZ, 0x1f, R7 ;  /* 0x0000001fff007819 */ /* 0x000fe40000011407 */
[----:B------:R-:W-:Y:S02]  /*06b0*/  ISETP.GE.AND P0, PT, R3, RZ, PT ;  /* 0x000000ff0300720c */ /* 0x000fe40003f06270 */
[C---:B------:R-:W-:Y:S02]  /*06c0*/  LOP3.LUT R10, R0.reuse, R9, RZ, 0x3c, !PT ;  /* 0x00000009000a7212 */ /* 0x040fe400078e3cff */
[----:B------:R-:W-:-:S02]  /*06d0*/  LOP3.LUT R11, R0, R7, RZ, 0x3c, !PT ;  /* 0x00000007000b7212 */ /* 0x000fc400078e3cff */
[----:B------:R-:W-:Y:S02]  /*06e0*/  SHF.R.U32.HI R0, RZ, 0x1e, R12 ;  /* 0x0000001eff007819 */ /* 0x000fe4000001160c */
[----:B------:R-:W0:Y:S01]  /*06f0*/  I2F.F64.S64 R8, R10 ;  /* 0x0000000a00087312 */ /* 0x000e220000301c00 */
[C---:B------:R-:W-:Y:S02]  /*0700*/  LOP3.LUT R12, R7.reuse, R3, RZ, 0x3c, !PT ;  /* 0x00000003070c7212 */ /* 0x040fe400078e3cff */
[----:B------:R-:W-:Y:S02]  /*0710*/  LEA.HI R0, R7, R0, RZ, 0x1 ;  /* 0x0000000007007211 */ /* 0x000fe400078f08ff */
[----:B------:R-:W-:-:S03]  /*0720*/  ISETP.GE.AND P1, PT, R12, RZ, PT ;  /* 0x000000ff0c00720c */ /* 0x000fc60003f26270 */
[----:B------:R-:W-:-:S04]  /*0730*/  IMAD.MOV R7, RZ, RZ, -R0 ;  /* 0x000000ffff077224 */ /* 0x000fc800078e0a00 */
[----:B------:R-:W-:Y:S01]  /*0740*/  @!P0 IMAD.MOV.U32 R0, RZ, RZ, R7 ;  /* 0x000000ffff008224 */ /* 0x000fe200078e0007 */
[----:B0-----:R-:W-:-:S10]  /*0750*/  DMUL R8, R8, UR4 ;  /* 0x0000000408087c28 */ /* 0x001fd40008000000 */
[----:B------:R-:W0:Y:S02]  /*0760*/  F2F.F32.F64 R8, R8 ;  /* 0x0000000800087310 */ /* 0x000e240000301000 */
[----:B0-----:R-:W-:-:S07]  /*0770*/  FSEL R10, -R8, R8, !P1 ;  /* 0x00000008080a7208 */ /* 0x001fce0004800100 */
.L_x_1:
[----:B------:R-:W-:Y:S05]  /*0780*/  BSYNC.RECONVERGENT B0 ;  /* 0x0000000000007941 */ /* 0x000fea0003800200 */
.L_x_0:
[----:B------:R-:W-:Y:S01]  /*0790*/  MOV R7, 0x37cbac00 ;  /* 0x37cbac0000077802 */ /* 0x000fe20000000f00 */
[----:B------:R-:W-:Y:S01]  /*07a0*/  FMUL R8, R10, R10 ;  /* 0x0000000a0a087220 */ /* 0x000fe20000400000 */
[C---:B------:R-:W-:Y:S01]  /*07b0*/  LOP3.LUT R11, R0.reuse, 0x1, RZ, 0xc0, !PT ;  /* 0x00000001000b7812 */ /* 0x040fe200078ec0ff */
[----:B------:R-:W-:Y:S01]  /*07c0*/  IMAD.MOV.U32 R12, RZ, RZ, 0x3effffff ;  /* 0x3effffffff0c7424 */ /* 0x000fe200078e00ff */
[----:B------:R-:W-:Y:S01]  /*07d0*/  LOP3.LUT P1, RZ, R0, 0x2, RZ, 0xc0, !PT ;  /* 0x0000000200ff7812 */ /* 0x000fe2000782c0ff */
[----:B------:R-:W-:Y:S01]  /*07e0*/  FFMA R9, R8, R7, -0.0013887860113754868507 ;  /* 0xbab607ed08097423 */ /* 0x000fe20000000007 */
[----:B------:R-:W-:Y:S01]  /*07f0*/  ISETP.NE.U32.AND P0, PT, R11, 0x1, PT ;  /* 0x000000010b00780c */ /* 0x000fe20003f05070 */
[----:B------:R-:W-:Y:S01]  /*0800*/  IMAD.MOV.U32 R11, RZ, RZ, 0x3d2aaabb ;  /* 0x3d2aaabbff0b7424 */ /* 0x000fe200078e00ff */
[----:B------:R-:W-:Y:S01]  /*0810*/  FSETP.GE.AND P2, PT, |R3|, 105615, PT ;  /* 0x47ce47800300780b */ /* 0x000fe20003f46200 */
[----:B------:R-:W-:Y:S01]  /*0820*/  BSSY.RECONVERGENT B0, `(.L_x_5) ;  /* 0x000006a000007945 */ /* 0x000fe20003800200 */
[----:B------:R-:W-:-:S02]  /*0830*/  FSEL R9, R9, -0.00019574658654164522886, !P0 ;  /* 0xb94d415309097808 */ /* 0x000fc40004000000 */
[----:B------:R-:W-:Y:S02]  /*0840*/  FSEL R11, R11, 0.0083327032625675201416, !P0 ;  /* 0x3c0885e40b0b7808 */ /* 0x000fe40004000000 */
[----:B------:R-:W-:Y:S02]  /*0850*/  FSEL R0, R10, 1, P0 ;  /* 0x3f8000000a007808 */ /* 0x000fe40000000000 */
[----:B------:R-:W-:Y:S01]  /*0860*/  FSEL R10, -R12, -0.16666662693023681641, !P0 ;  /* 0xbe2aaaa80c0a7808 */ /* 0x000fe20004000100 */
[C---:B------:R-:W-:Y:S02]  /*0870*/  FFMA R11, R8.reuse, R9, R11 ;  /* 0x00000009080b7223 */ /* 0x040fe4000000000b */
[C---:B------:R-:W-:Y:S02]  /*0880*/  FFMA R9, R8.reuse, R0, RZ ;  /* 0x0000000008097223 */ /* 0x040fe400000000ff */
[----:B------:R-:W-:-:S04]  /*0890*/  FFMA R8, R8, R11, R10 ;  /* 0x0000000b08087223 */ /* 0x000fc8000000000a */
[----:B------:R-:W-:-:S04]  /*08a0*/  FFMA R8, R9, R8, R0 ;  /* 0x0000000809087223 */ /* 0x000fc80000000000 */
[----:B------:R-:W-:Y:S01]  /*08b0*/  @P1 FADD R8, RZ, -R8 ;  /* 0x80000008ff081221 */ /* 0x000fe20000000000 */
        /* <DEDUP_REMOVED lines=12> */
.L_x_7:
[----:B0-----:R-:W-:Y:S01]  /*0980*/  MOV R12, UR8 ;  /* 0x00000008000c7c02 */ /* 0x001fe20008000f00 */
[----:B------:R-:W-:-:S05]  /*0990*/  IMAD.U32 R13, RZ, RZ, UR9 ;  /* 0x00000009ff0d7e24 */ /* 0x000fca000f8e00ff */
        /* <DEDUP_REMOVED lines=9> */
[----:B------:R-:W-:-:S02]  /*0a30*/  ISETP.EQ.AND P4, PT, R6, 0x10, PT ;  /* 0x000000100600780c */ /* 0x000fc40003f82270 */
[C---:B------:R-:W-:Y:S01]  /*0a40*/  ISETP.EQ.AND P5, PT, R6.reuse, 0x14, PT ;  /* 0x000000140600780c */ /* 0x040fe20003fa2270 */
[----:B------:R-:W-:Y:S02]  /*0a50*/  VIADD R6, R6, 0x4 ;  /* 0x0000000406067836 */ /* 0x000fe40000000000 */
[----:B--2---:R-:W-:-:S03]  /*0a60*/  IMAD.WIDE.U32 R10, R10, R9, RZ ;  /* 0x000000090a0a7225 */ /* 0x004fc600078e00ff */
[----:B------:R-:W-:-:S04]  /*0a70*/  IADD3 R5, P6, PT, R10, R0, RZ ;  /* 0x000000000a057210 */ /* 0x000fc80007fde0ff */
[----:B------:R-:W-:Y:S01]  /*0a80*/  IADD3.X R0, PT, PT, R11, UR5, RZ, P6, !PT ;  /* 0x000000050b007c10 */ /* 0x000fe2000b7fe4ff */
[--C-:B------:R-:W-:Y:S02]  /*0a90*/  @P0 IMAD.MOV.U32 R4, RZ, RZ, R5.reuse ;  /* 0x000000ffff040224 */ /* 0x100fe400078e0005 */
[----:B------:R-:W-:Y:S01]  /*0aa0*/  @P5 MOV R18, R5 ;  /* 0x0000000500125202 */ /* 0x000fe20000000f00 */
[--C-:B------:R-:W-:Y:S02]  /*0ab0*/  @P1 IMAD.MOV.U32 R14, RZ, RZ, R5.reuse ;  /* 0x000000ffff0e1224 */ /* 0x100fe400078e0005 */
[--C-:B------:R-:W-:Y:S02]  /*0ac0*/  @P2 IMAD.MOV.U32 R15, RZ, RZ, R5.reuse ;  /* 0x000000ffff0f2224 */ /* 0x100fe400078e0005 */
[--C-:B------:R-:W-:Y:S02]  /*0ad0*/  @P3 IMAD.MOV.U32 R16, RZ, RZ, R5.reuse ;  /* 0x000000ffff103224 */ /* 0x100fe400078e0005 */
        /* <DEDUP_REMOVED lines=14> */
[----:B------:R-:W-:-:S03]  /*0bc0*/  ISETP.EQ.AND P5, PT, R11, RZ, PT ;  /* 0x000000ff0b00720c */ /* 0x000fc60003fa2270 */
[--C-:B------:R-:W-:Y:S01]  /*0bd0*/  @P3 IMAD.MOV.U32 R5, RZ, RZ, R4.reuse ;  /* 0x000000ffff053224 */ /* 0x100fe200078e0004 */
[C---:B------:R-:W-:Y:S01]  /*0be0*/  ISETP.EQ.AND P3, PT, R11.reuse, -0x4, PT ;  /* 0xfffffffc0b00780c */ /* 0x040fe20003f62270 */
[----:B------:R-:W-:Y:S02]  /*0bf0*/  @P4 IMAD.MOV.U32 R6, RZ, RZ, R4 ;  /* 0x000000ffff064224 */ /* 0x000fe400078e0004 */
[----:B------:R-:W-:Y:S01]  /*0c00*/  @P4 IMAD.MOV.U32 R5, RZ, RZ, R14 ;  /* 0x000000ffff054224 */ /* 0x000fe200078e000e */
[----:B------:R-:W-:Y:S01]  /*0c10*/  ISETP.EQ.AND P4, PT, R11, 0x4, PT ;  /* 0x000000040b00780c */ /* 0x000fe20003f82270 */
[----:B------:R-:W-:Y:S01]  /*0c20*/  @P2 IMAD.MOV.U32 R5, RZ, RZ, R15 ;  /* 0x000000ffff052224 */ /* 0x000fe200078e000f */
[----:B------:R-:W-:Y:S01]  /*0c30*/  @P2 MOV R6, R14 ;  /* 0x0000000e00062202 */ /* 0x000fe20000000f00 */
[----:B------:R-:W-:Y:S02]  /*0c40*/  @P1 IMAD.MOV.U32 R5, RZ, RZ, R16 ;  /* 0x000000ffff051224 */ /* 0x000fe400078e0010 */
[----:B------:R-:W-:-:S02]  /*0c50*/  @P0 IMAD.MOV.U32 R5, RZ, RZ, R17 ;  /* 0x000000ffff050224 */ /* 0x000fc400078e0011 */
[----:B------:R-:W-:Y:S02]  /*0c60*/  @P1 IMAD.MOV.U32 R6, RZ, RZ, R15 ;  /* 0x000000ffff061224 */ /* 0x000fe400078e000f */
[----:B------:R-:W-:Y:S01]  /*0c70*/  @P3 MOV R5, R18 ;  /* 0x0000001200053202 */ /* 0x000fe20000000f00 */
[----:B------:R-:W-:Y:S02]  /*0c80*/  @P5 IMAD.MOV.U32 R5, RZ, RZ, R0 ;  /* 0x000000ffff055224 */ /* 0x000fe400078e0000 */
[----:B------:R-:W-:Y:S02]  /*0c90*/  @P0 IMAD.MOV.U32 R6, RZ, RZ, R16 ;  /* 0x000000ffff060224 */ /* 0x000fe400078e0010 */
[----:B------:R-:W-:Y:S02]  /*0ca0*/  @P3 IMAD.MOV.U32 R6, RZ, RZ, R17 ;  /* 0x000000ffff063224 */ /* 0x000fe400078e0011 */
[----:B------:R-:W-:Y:S02]  /*0cb0*/  @P5 IMAD.MOV.U32 R6, RZ, RZ, R18 ;  /* 0x000000ffff065224 */ /* 0x000fe400078e0012 */
[----:B------:R-:W-:-:S02]  /*0cc0*/  @P4 IMAD.MOV.U32 R6, RZ, RZ, R0 ;  /* 0x000000ffff064224 */ /* 0x000fc400078e0000 */
[----:B------:R-:W-:Y:S01]  /*0cd0*/  IMAD.MOV.U32 R9, RZ, RZ, R5 ;  /* 0x000000ffff097224 */ /* 0x000fe200078e0005 */
[----:B------:R-:W-:Y:S06]  /*0ce0*/  @!P6 BRA `(.L_x_9) ;  /* 0x000000000028e947 */ /* 0x000fec0003800000 */
[----:B------:R-:W-:Y:S01]  /*0cf0*/  @P1 IMAD.MOV.U32 R4, RZ, RZ, R14 ;  /* 0x000000ffff041224 */ /* 0x000fe200078e000e */
[----:B------:R-:W-:Y:S01]  /*0d00*/  @P0 MOV R4, R15 ;  /* 0x0000000f00040202 */ /* 0x000fe20000000f00 */
[----:B------:R-:W-:Y:S01]  /*0d10*/  @P3 IMAD.MOV.U32 R4, RZ, RZ, R16 ;  /* 0x000000ffff043224 */ /* 0x000fe200078e0010 */
[----:B------:R-:W-:Y:S01]  /*0d20*/  ISETP.EQ.AND P0, PT, R11, 0x8, PT ;  /* 0x000000080b00780c */ /* 0x000fe20003f02270 */
[----:B------:R-:W-:Y:S01]  /*0d30*/  @P5 IMAD.MOV.U32 R4, RZ, RZ, R17 ;  /* 0x000000ffff045224 */ /* 0x000fe200078e0011 */
[----:B------:R-:W-:Y:S01]  /*0d40*/  LOP3.LUT R5, R10, 0x1f, RZ, 0xc0, !PT ;  /* 0x0000001f0a057812 */ /* 0x000fe200078ec0ff */
[----:B------:R-:W-:-:S03]  /*0d50*/  @P4 IMAD.MOV.U32 R4, RZ, RZ, R18 ;  /* 0x000000ffff044224 */ /* 0x000fc600078e0012 */
[----:B------:R-:W-:-:S07]  /*0d60*/  SHF.L.W.U32.HI R9, R6, R5, R9 ;  /* 0x0000000506097219 */ /* 0x000fce0000010e09 */
[----:B------:R-:W-:-:S05]  /*0d70*/  @P0 IMAD.MOV.U32 R4, RZ, RZ, R0 ;  /* 0x000000ffff040224 */ /* 0x000fca00078e0000 */
[----:B------:R-:W-:-:S07]  /*0d80*/  SHF.L.W.U32.HI R6, R4, R5, R6 ;  /* 0x0000000504067219 */ /* 0x000fce0000010e06 */
.L_x_9:
[----:B------:R-:W-:Y:S05]  /*0d90*/  BSYNC.RECONVERGENT B1 ;  /* 0x0000000000017941 */ /* 0x000fea0003800200 */
.L_x_8:
        /* <DEDUP_REMOVED lines=9> */
[C---:B------:R-:W-:Y:S02]  /*0e30*/  LOP3.LUT R3, R0.reuse, R3, RZ, 0x3c, !PT ;  /* 0x0000000300037212 */ /* 0x040fe400078e3cff */
[----:B------:R-:W0:Y:S01]  /*0e40*/  I2F.F64.S64 R4, R4 ;  /* 0x0000000400047312 */ /* 0x000e220000301c00 */
[----:B------:R-:W-:Y:S02]  /*0e50*/  LEA.HI R6, R0, R6, RZ, 0x1 ;  /* 0x0000000600067211 */ /* 0x000fe400078f08ff */
[----:B------:R-:W-:Y:S02]  /*0e60*/  ISETP.GE.AND P0, PT, R3, RZ, PT ;  /* 0x000000ff0300720c */ /* 0x000fe40003f06270 */
[----:B------:R-:W-:-:S05]  /*0e70*/  IADD3 R0, PT, PT, -R6, RZ, RZ ;  /* 0x000000ff06007210 */ /* 0x000fca0007ffe1ff */
[----:B------:R-:W-:Y:S01]  /*0e80*/  @!P1 IMAD.MOV.U32 R6, RZ, RZ, R0 ;  /* 0x000000ffff069224 */ /* 0x000fe200078e0000 */
[----:B0-----:R-:W-:-:S10]  /*0e90*/  DMUL R10, R4, UR4 ;  /* 0x00000004040a7c28 */ /* 0x001fd40008000000 */
[----:B------:R-:W0:Y:S02]  /*0ea0*/  F2F.F32.F64 R10, R10 ;  /* 0x0000000a000a7310 */ /* 0x000e240000301000 */
[----:B0-----:R-:W-:-:S07]  /*0eb0*/  FSEL R5, -R10, R10, !P0 ;  /* 0x0000000a0a057208 */ /* 0x001fce0004000100 */
.L_x_6:
[----:B------:R-:W-:Y:S05]  /*0ec0*/  BSYNC.RECONVERGENT B0 ;  /* 0x0000000000007941 */ /* 0x000fea0003800200 */
.L_x_5:
[----:B------:R-:W-:Y:S01]  /*0ed0*/  FMUL R3, R5, R5 ;  /* 0x0000000505037220 */ /* 0x000fe20000400000 */
[----:B------:R-:W-:Y:S01]  /*0ee0*/  LOP3.LUT R0, R6, 0x1, RZ, 0xc0, !PT ;  /* 0x0000000106007812 */ /* 0x000fe200078ec0ff */
[----:B------:R-:W-:Y:S02]  /*0ef0*/  IMAD.MOV.U32 R10, RZ, RZ, 0x3c0885e4 ;  /* 0x3c0885e4ff0a7424 */ /* 0x000fe400078e00ff */
[----:B------:R-:W-:Y:S01]  /*0f00*/  FFMA R4, R3, R7, -0.0013887860113754868507 ;  /* 0xbab607ed03047423 */ /* 0x000fe20000000007 */
[----:B------:R-:W-:Y:S01]  /*0f10*/  ISETP.NE.U32.AND P0, PT, R0, 0x1, PT ;  /* 0x000000010000780c */ /* 0x000fe20003f05070 */
[----:B------:R-:W-:Y:S02]  /*0f20*/  VIADD R0, R6, 0x1 ;  /* 0x0000000106007836 */ /* 0x000fe40000000000 */
[----:B------:R-:W0:Y:S01]  /*0f30*/  LDC.64 R6, c[0x0][0x388] ;  /* 0x0000e200ff067b82 */ /* 0x000e220000000a00 */
[----:B------:R-:W-:Y:S01]  /*0f40*/  IMAD.MOV.U32 R9, RZ, RZ, 0x3e2aaaa8 ;  /* 0x3e2aaaa8ff097424 */ /* 0x000fe200078e00ff */
[----:B------:R-:W-:-:S02]  /*0f50*/  FSEL R4, R4, -0.00019574658654164522886, P0 ;  /* 0xb94d415304047808 */ /* 0x000fc40000000000 */
[----:B------:R-:W-:Y:S02]  /*0f60*/  FSEL R10, R10, 0.041666727513074874878, !P0 ;  /* 0x3d2aaabb0a0a7808 */ /* 0x000fe40004000000 */
[----:B------:R-:W-:Y:S02]  /*0f70*/  LOP3.LUT P1, RZ, R0, 0x2, RZ, 0xc0, !PT ;  /* 0x0000000200ff7812 */ /* 0x000fe4000782c0ff */
[----:B------:R-:W-:Y:S01]  /*0f80*/  FSEL R9, -R9, -0.4999999701976776123, !P0 ;  /* 0xbeffffff09097808 */ /* 0x000fe20004000100 */
[----:B------:R-:W-:Y:S01]  /*0f90*/  FFMA R4, R3, R4, R10 ;  /* 0x0000000403047223 */ /* 0x000fe2000000000a */
[----:B------:R-:W-:-:S03]  /*0fa0*/  FSEL R0, R5, 1, !P0 ;  /* 0x3f80000005007808 */ /* 0x000fc60004000000 */
[C---:B------:R-:W-:Y:S02]  /*0fb0*/  FFMA R4, R3.reuse, R4, R9 ;  /* 0x0000000403047223 */ /* 0x040fe40000000009 */
[----:B------:R-:W-:-:S04]  /*0fc0*/  FFMA R3, R3, R0, RZ ;  /* 0x0000000003037223 */ /* 0x000fc800000000ff */
[----:B------:R-:W-:-:S04]  /*0fd0*/  FFMA R3, R3, R4, R0 ;  /* 0x0000000403037223 */ /* 0x000fc80000000000 */
[----:B------:R-:W-:Y:S01]  /*0fe0*/  @P1 FADD R3, RZ, -R3 ;  /* 0x80000003ff031221 */ /* 0x000fe20000000000 */
[----:B0-----:R-:W-:-:S04]  /*0ff0*/  IMAD.WIDE R6, R2, 0x4, R6 ;  /* 0x0000000402067825 */ /* 0x001fc800078e0206 */
[----:B------:R-:W-:-:S05]  /*1000*/  FADD R3, R8, R3 ;  /* 0x0000000308037221 */ /* 0x000fca0000000000 */
[----:B------:R-:W-:Y:S01]  /*1010*/  STG.E desc[UR6][R6.64], R3 ;  /* 0x0000000306007986 */ /* 0x000fe2000c101906 */
[----:B------:R-:W-:Y:S05]  /*1020*/  EXIT ;  /* 0x000000000000794d */ /* 0x000fea0003800000 */
.L_x_10:
[----:B------:R-:W-:-:S00]  /*1030*/  BRA `(.L_x_10) ;  /* 0xfffffffc00fc7947 */ /* 0x000fc0000383ffff */
[----:B------:R-:W-:-:S00]  /*1040*/  NOP ;  /* 0x0000000000007918 */ /* 0x000fc00000000000 */
        /* <DEDUP_REMOVED lines=11> */
.L_x_38:


//--------------------- .text._Z20kernelLargeSharedMemPKfPfi --------------------------
	.section	.text._Z20kernelLargeSharedMemPKfPfi,"ax",@progbits
	.align	128
        .global         _Z20kernelLargeSharedMemPKfPfi
        .type           _Z20kernelLargeSharedMemPKfPfi,@function
        .size           _Z20kernelLargeSharedMemPKfPfi,(.L_x_39 - _Z20kernelLargeSharedMemPKfPfi)
        .other          _Z20kernelLargeSharedMemPKfPfi,@"STO_CUDA_ENTRY STV_DEFAULT"
_Z20kernelLargeSharedMemPKfPfi:
.text._Z20kernelLargeSharedMemPKfPfi:
[----:B------:R-:W-:Y:S01]  /*0000*/  LDC R1, c[0x0][0x37c] ;  /* 0x0000df00ff017b82 */ /* 0x000fe20000000800 */
[----:B------:R-:W0:Y:S07]  /*0010*/  S2R R3, SR_TID.X ;  /* 0x0000000000037919 */ /* 0x000e2e0000002100 */
[----:B------:R-:W0:Y:S01]  /*0020*/  S2UR UR4, SR_CTAID.X ;  /* 0x00000000000479c3 */ /* 0x000e220000002500 */
[----:B------:R-:W1:Y:S01]  /*0030*/  LDCU UR5, c[0x0][0x390] ;  /* 0x00007200ff0577ac */ /* 0x000e620008000800 */
[----:B------:R-:W2:Y:S06]  /*0040*/  LDCU.64 UR6, c[0x0][0x358] ;  /* 0x00006b00ff0677ac */ /* 0x000eac0008000a00 */
[----:B------:R-:W0:Y:S02]  /*0050*/  LDC R2, c[0x0][0x360] ;  /* 0x0000d800ff027b82 */ /* 0x000e240000000800 */
[----:B0-----:R-:W-:-:S05]  /*0060*/  IMAD R2, R2, UR4, R3 ;  /* 0x0000000402027c24 */ /* 0x001fca000f8e0203 */
[----:B-1----:R-:W-:-:S13]  /*0070*/  ISETP.GE.AND P0, PT, R2, UR5, PT ;  /* 0x0000000502007c0c */ /* 0x002fda000bf06270 */
[----:B------:R-:W0:Y:S02]  /*0080*/  @!P0 LDC.64 R4, c[0x0][0x380] ;  /* 0x0000e000ff048b82 */ /* 0x000e240000000a00 */
[----:B0-----:R-:W-:-:S06]  /*0090*/  @!P0 IMAD.WIDE R4, R2, 0x4, R4 ;  /* 0x0000000402048825 */ /* 0x001fcc00078e0204 */
[----:B--2---:R-:W2:Y:S01]  /*00a0*/  @!P0 LDG.E R4, desc[UR6][R4.64] ;  /* 0x0000000604048981 */ /* 0x004ea2000c1e1900 */
[----:B------:R-:W0:Y:S01]  /*00b0*/  S2UR UR5, SR_CgaCtaId ;  /* 0x00000000000579c3 */ /* 0x000e220000008800 */
[----:B------:R-:W-:Y:S02]  /*00c0*/  UMOV UR4, 0x400 ;  /* 0x0000040000047882 */ /* 0x000fe40000000000 */
[----:B0-----:R-:W-:-:S06]  /*00d0*/  ULEA UR4, UR5, UR4, 0x18 ;  /* 0x0000000405047291 */ /* 0x001fcc000f8ec0ff */
[----:B------:R-:W-:-:S05]  /*00e0*/  LEA R3, R3, UR4, 0x2 ;  /* 0x0000000403037c11 */ /* 0x000fca000f8e10ff */
[----:B--2---:R0:W-:Y:S01]  /*00f0*/  @!P0 STS [R3], R4 ;  /* 0x0000000403008388 */ /* 0x0041e20000000800 */
[----:B------:R-:W-:Y:S06]  /*0100*/  BAR.SYNC.DEFER_BLOCKING 0x0 ;  /* 0x0000000000007b1d */ /* 0x000fec0000010000 */
[----:B------:R-:W-:Y:S05]  /*0110*/  @P0 EXIT ;  /* 0x000000000000094d */ /* 0x000fea0003800000 */
[----:B0-----:R-:W0:Y:S01]  /*0120*/  LDS R3, [R3] ;  /* 0x0000000003037984 */ /* 0x001e220000000800 */
[----:B------:R-:W-:Y:S01]  /*0130*/  BSSY.RECONVERGENT B0, `(.L_x_11) ;  /* 0x000006c000007945 */ /* 0x000fe20003800200 */
[C---:B0-----:R-:W-:Y:S01]  /*0140*/  FMUL R0, R3.reuse, 0.63661974668502807617 ;  /* 0x3f22f98303007820 */ /* 0x041fe20000400000 */
[----:B------:R-:W-:-:S04]  /*0150*/  FSETP.GE.AND P0, PT, |R3|, 105615, PT ;  /* 0x47ce47800300780b */ /* 0x000fc80003f06200 */
[----:B------:R-:W-:Y:S01]  /*0160*/  P2R R12, PR, RZ, 0x1 ;  /* 0x00000001ff0c7803 */ /* 0x000fe20000000000 */
[----:B------:R-:W0:Y:S02]  /*0170*/  F2I.NTZ R0, R0 ;  /* 0x0000000000007305 */ /* 0x000e240000203100 */
[----:B0-----:R-:W-:Y:S01]  /*0180*/  I2FP.F32.S32 R4, R0 ;  /* 0x0000000000047245 */ /* 0x001fe20000201400 */
[----:B------:R-:W-:-:S04]  /*0190*/  IMAD.MOV.U32 R6, RZ, RZ, R0 ;  /* 0x000000ffff067224 */ /* 0x000fc800078e0000 */
[----:B------:R-:W-:-:S04]  /*01a0*/  FFMA R5, R4, -1.5707962512969970703, R3 ;  /* 0xbfc90fda04057823 */ /* 0x000fc80000000003 */
[----:B------:R-:W-:-:S04]  /*01b0*/  FFMA R5, R4, -7.5497894158615963534e-08, R5 ;  /* 0xb3a2216804057823 */ /* 0x000fc80000000005 */
[----:B------:R-:W-:-:S04]  /*01c0*/  FFMA R5, R4, -5.3903029534742383927e-15, R5 ;  /* 0xa7c234c504057823 */ /* 0x000fc80000000005 */
        /* <DEDUP_REMOVED lines=13> */
.L_x_13:
        /* <DEDUP_REMOVED lines=66> */
.L_x_15:
[----:B------:R-:W-:Y:S05]  /*06c0*/  BSYNC.RECONVERGENT B1 ;  /* 0x0000000000017941 */ /* 0x000fea0003800200 */
.L_x_14:
        /* <DEDUP_REMOVED lines=12> */
[----:B------:R-:W-:-:S03]  /*0790*/  ISETP.GE.AND P1, PT, R13, RZ, PT ;  /* 0x000000ff0d00720c */ /* 0x000fc60003f26270 */
[----:B------:R-:W-:-:S04]  /*07a0*/  IMAD.MOV R7, RZ, RZ, -R0 ;  /* 0x000000ffff077224 */ /* 0x000fc800078e0a00 */
[----:B------:R-:W-:Y:S01]  /*07b0*/  @!P0 IMAD.MOV.U32 R0, RZ, RZ, R7 ;  /* 0x000000ffff008224 */ /* 0x000fe200078e0007 */
[----:B0-----:R-:W-:-:S10]  /*07c0*/  DMUL R10, R8, UR4 ;  /* 0x00000004080a7c28 */ /* 0x001fd40008000000 */
[----:B------:R-:W0:Y:S02]  /*07d0*/  F2F.F32.F64 R10, R10 ;  /* 0x0000000a000a7310 */ /* 0x000e240000301000 */
[----:B0-----:R-:W-:-:S07]  /*07e0*/  FSEL R8, -R10, R10, !P1 ;  /* 0x0000000a0a087208 */ /* 0x001fce0004800100 */
.L_x_12:
[----:B------:R-:W-:Y:S05]  /*07f0*/  BSYNC.RECONVERGENT B0 ;  /* 0x0000000000007941 */ /* 0x000fea0003800200 */
.L_x_11:
[----:B------:R-:W-:Y:S01]  /*0800*/  MOV R7, 0x37cbac00 ;  /* 0x37cbac0000077802 */ /* 0x000fe20000000f00 */
[----:B------:R-:W-:Y:S01]  /*0810*/  FMUL R9, R8, R8 ;  /* 0x0000000808097220 */ /* 0x000fe20000400000 */
[----:B------:R-:W-:Y:S01]  /*0820*/  LOP3.LUT R11, R0, 0x1, RZ, 0xc0, !PT ;  /* 0x00000001000b7812 */ /* 0x000fe200078ec0ff */
[----:B------:R-:W-:Y:S01]  /*0830*/  IMAD.MOV.U32 R13, RZ, RZ, 0x3effffff ;  /* 0x3effffffff0d7424 */ /* 0x000fe200078e00ff */
[----:B------:R-:W-:Y:S01]  /*0840*/  ISETP.NE.AND P2, PT, R12, RZ, PT ;  /* 0x000000ff0c00720c */ /* 0x000fe20003f45270 */
[----:B------:R-:W-:Y:S01]  /*0850*/  FFMA R10, R9, R7, -0.0013887860113754868507 ;  /* 0xbab607ed090a7423 */ /* 0x000fe20000000007 */
[----:B------:R-:W-:Y:S01]  /*0860*/  IMAD.MOV.U32 R12, RZ, RZ, 0x3d2aaabb ;  /* 0x3d2aaabbff0c7424 */ /* 0x000fe200078e00ff */
[----:B------:R-:W-:Y:S01]  /*0870*/  ISETP.NE.U32.AND P0, PT, R11, 0x1, PT ;  /* 0x000000010b00780c */ /* 0x000fe20003f05070 */
[----:B------:R-:W-:Y:S01]  /*0880*/  BSSY.RECONVERGENT B0, `(.L_x_16) ;  /* 0x000006b000007945 */ /* 0x000fe20003800200 */
[----:B------:R-:W-:Y:S02]  /*0890*/  LOP3.LUT P1, RZ, R0, 0x2, RZ, 0xc0, !PT ;  /* 0x0000000200ff7812 */ /* 0x000fe4000782c0ff */
        /* <DEDUP_REMOVED lines=21> */
.L_x_18:
        /* <DEDUP_REMOVED lines=65> */
.L_x_20:
[----:B------:R-:W-:Y:S05]  /*0e00*/  BSYNC.RECONVERGENT B1 ;  /* 0x0000000000017941 */ /* 0x000fea0003800200 */
.L_x_19:
        /* <DEDUP_REMOVED lines=18> */
.L_x_17:
[----:B------:R-:W-:Y:S05]  /*0f30*/  BSYNC.RECONVERGENT B0 ;  /* 0x0000000000007941 */ /* 0x000fea0003800200 */
.L_x_16:
        /* <DEDUP_REMOVED lines=22> */
.L_x_21:
        /* <DEDUP_REMOVED lines=14> */
.L_x_39:


//--------------------- .text._Z19kernelHighRegistersPKfPfi --------------------------
	.section	.text._Z19kernelHighRegistersPKfPfi,"ax",@progbits
	.align	128
        .global         _Z19kernelHighRegistersPKfPfi
        .type           _Z19kernelHighRegistersPKfPfi,@function
        .size           _Z19kernelHighRegistersPKfPfi,(.L_x_37 - _Z19kernelHighRegistersPKfPfi)
        .other          _Z19kernelHighRegistersPKfPfi,@"STO_CUDA_ENTRY STV_DEFAULT"
_Z19kernelHighRegistersPKfPfi:
.text._Z19kernelHighRegistersPKfPfi:
        /* <DEDUP_REMOVED lines=28> */
[----:B------:R-:W-:Y:S01]  /*01c0*/  SHF.L.U32 R4, R3, 0x8, RZ ;  /* 0x0000000803047819 */ /* 0x000fe200000006ff */
[----:B------:R-:W-:Y:S01]  /*01d0*/  IMAD.MOV.U32 R0, RZ, RZ, RZ ;  /* 0x000000ffff007224 */ /* 0x000fe200078e00ff */
[----:B------:R-:W0:Y:S01]  /*01e0*/  LDCU.64 UR8, c[0x4][URZ] ;  /* 0x01000000ff0877ac */ /* 0x000e220008000a00 */
[----:B------:R-:W-:Y:S01]  /*01f0*/  IMAD.MOV.U32 R12, RZ, RZ, RZ ;  /* 0x000000ffff0c7224 */ /* 0x000fe200078e00ff */
[----:B------:R-:W-:Y:S01]  /*0200*/  LOP3.LUT R4, R4, 0x80000000, RZ, 0xfc, !PT ;  /* 0x8000000004047812 */ /* 0x000fe200078efcff */
[----:B------:R-:W-:Y:S01]  /*0210*/  UMOV UR5, URZ ;  /* 0x000000ff00057c82 */ /* 0x000fe20008000000 */
[----:B------:R-:W-:-:S05]  /*0220*/  UMOV UR4, URZ ;  /* 0x000000ff00047c82 */ /* 0x000fca0008000000 */
.L_x_24:
        /* <DEDUP_REMOVED lines=18> */
[----:B------:R-:W-:Y:S01]  /*0350*/  @P3 MOV R16, R8 ;  /* 0x0000000800103202 */ /* 0x000fe20000000f00 */
[--C-:B------:R-:W-:Y:S02]  /*0360*/  @P4 IMAD.MOV.U32 R17, RZ, RZ, R8.reuse ;  /* 0x000000ffff114224 */ /* 0x100fe400078e0008 */
[----:B------:R-:W-:Y:S02]  /*0370*/  @P5 IMAD.MOV.U32 R18, RZ, RZ, R8 ;  /* 0x000000ffff125224 */ /* 0x000fe400078e0008 */
[----:B------:R-:W-:-:S06]  /*0380*/  VIADD R12, R12, 0x4 ;  /* 0x000000040c0c7836 */ /* 0x000fcc0000000000 */
[----:B------:R-:W-:Y:S01]  /*0390*/  @P2 IMAD.MOV.U32 R15, RZ, RZ, R8 ;  /* 0x000000ffff0f2224 */ /* 0x000fe200078e0008 */
[----:B------:R-:W-:Y:S06]  /*03a0*/  BRA.U UP0, `(.L_x_24) ;  /* 0xfffffffd00a07547 */ /* 0x000fec000b83ffff */
[----:B------:R-:W-:Y:S01]  /*03b0*/  SHF.R.U32.HI R4, RZ, 0x17, R3 ;  /* 0x00000017ff047819 */ /* 0x000fe20000011603 */
[----:B------:R-:W-:Y:S03]  /*03c0*/  BSSY.RECONVERGENT B1, `(.L_x_25) ;  /* 0x0000029000017945 */ /* 0x000fe60003800200 */
[C---:B------:R-:W-:Y:S02]  /*03d0*/  LOP3.LUT R8, R4.reuse, 0xe0, RZ, 0xc0, !PT ;  /* 0x000000e004087812 */ /* 0x040fe400078ec0ff */
[----:B------:R-:W-:Y:S02]  /*03e0*/  LOP3.LUT P6, RZ, R4, 0x1f, RZ, 0xc0, !PT ;  /* 0x0000001f04ff7812 */ /* 0x000fe400078cc0ff */
[----:B------:R-:W-:-:S04]  /*03f0*/  IADD3 R8, PT, PT, R8, -0x80, RZ ;  /* 0xffffff8008087810 */ /* 0x000fc80007ffe0ff */
        /* <DEDUP_REMOVED lines=10> */
[----:B------:R-:W-:Y:S01]  /*04a0*/  @P4 IMAD.MOV.U32 R9, RZ, RZ, R6 ;  /* 0x000000ffff094224 */ /* 0x000fe200078e0006 */
[----:B------:R-:W-:Y:S01]  /*04b0*/  @P4 MOV R8, R14 ;  /* 0x0000000e00084202 */ /* 0x000fe20000000f00 */
[----:B------:R-:W-:Y:S01]  /*04c0*/  @P0 IMAD.MOV.U32 R8, RZ, RZ, R15 ;  /* 0x000000ffff080224 */ /* 0x000fe200078e000f */
[----:B------:R-:W-:Y:S01]  /*04d0*/  ISETP.EQ.AND P4, PT, R10, RZ, PT ;  /* 0x000000ff0a00720c */ /* 0x000fe20003f82270 */
[----:B------:R-:W-:Y:S01]  /*04e0*/  @P0 IMAD.MOV.U32 R9, RZ, RZ, R14 ;  /* 0x000000ffff090224 */ /* 0x000fe200078e000e */
[----:B------:R-:W-:Y:S01]  /*04f0*/  @P1 MOV R8, R16 ;  /* 0x0000001000081202 */ /* 0x000fe20000000f00 */
[----:B------:R-:W-:Y:S02]  /*0500*/  @P2 IMAD.MOV.U32 R8, RZ, RZ, R17 ;  /* 0x000000ffff082224 */ /* 0x000fe400078e0011 */
[----:B------:R-:W-:-:S02]  /*0510*/  @P1 IMAD.MOV.U32 R9, RZ, RZ, R15 ;  /* 0x000000ffff091224 */ /* 0x000fc400078e000f */
[----:B------:R-:W-:Y:S02]  /*0520*/  @P2 IMAD.MOV.U32 R9, RZ, RZ, R16 ;  /* 0x000000ffff092224 */ /* 0x000fe400078e0010 */
[----:B------:R-:W-:Y:S01]  /*0530*/  @P3 MOV R8, R18 ;  /* 0x0000001200083202 */ /* 0x000fe20000000f00 */
[----:B------:R-:W-:-:S03]  /*0540*/  @P3 IMAD.MOV.U32 R9, RZ, RZ, R17 ;  /* 0x000000ffff093224 */ /* 0x000fc600078e0011 */
[----:B------:R-:W-:Y:S02]  /*0550*/  @P4 IMAD.MOV.U32 R8, RZ, RZ, R0 ;  /* 0x000000ffff084224 */ /* 0x000fe400078e0000 */
[----:B------:R-:W-:Y:S02]  /*0560*/  @P4 IMAD.MOV.U32 R9, RZ, RZ, R18 ;  /* 0x000000ffff094224 */ /* 0x000fe400078e0012 */
[----:B------:R-:W-:Y:S01]  /*0570*/  @P5 IMAD.MOV.U32 R9, RZ, RZ, R0 ;  /* 0x000000ffff095224 */ /* 0x000fe200078e0000 */
[----:B------:R-:W-:Y:S01]  /*0580*/  MOV R13, R8 ;  /* 0x00000008000d7202 */ /* 0x000fe20000000f00 */
[----:B------:R-:W-:Y:S06]  /*0590*/  @!P6 BRA `(.L_x_26) ;  /* 0x00000000002ce947 */ /* 0x000fec0003800000 */
[----:B------:R-:W-:Y:S01]  /*05a0*/  @P0 IMAD.MOV.U32 R8, RZ, RZ, R6 ;  /* 0x000000ffff080224 */ /* 0x000fe200078e0006 */
[----:B------:R-:W-:Y:S01]  /*05b0*/  ISETP.EQ.AND P0, PT, R10, 0x8, PT ;  /* 0x000000080a00780c */ /* 0x000fe20003f02270 */
[----:B------:R-:W-:Y:S01]  /*05c0*/  @P1 IMAD.MOV.U32 R8, RZ, RZ, R14 ;  /* 0x000000ffff081224 */ /* 0x000fe200078e000e */
[----:B------:R-:W-:Y:S01]  /*05d0*/  @P2 MOV R8, R15 ;  /* 0x0000000f00082202 */ /* 0x000fe20000000f00 */
[----:B------:R-:W-:Y:S01]  /*05e0*/  @P3 IMAD.MOV.U32 R8, RZ, RZ, R16 ;  /* 0x000000ffff083224 */ /* 0x000fe200078e0010 */
[----:B------:R-:W-:Y:S01]  /*05f0*/  LOP3.LUT R4, R4, 0x1f, RZ, 0xc0, !PT ;  /* 0x0000001f04047812 */ /* 0x000fe200078ec0ff */
[----:B------:R-:W-:Y:S01]  /*0600*/  @P4 IMAD.MOV.U32 R8, RZ, RZ, R17 ;  /* 0x000000ffff084224 */ /* 0x000fe200078e0011 */
[----:B------:R-:W-:Y:S02]  /*0610*/  @P5 MOV R8, R18 ;  /* 0x0000001200085202 */ /* 0x000fe40000000f00 */
[----:B------:R-:W-:-:S05]  /*0620*/  SHF.L.W.U32.HI R13, R9, R4, R13 ;  /* 0x00000004090d7219 */ /* 0x000fca0000010e0d */
[----:B------:R-:W-:-:S05]  /*0630*/  @P0 IMAD.MOV.U32 R8, RZ, RZ, R0 ;  /* 0x000000ffff080224 */ /* 0x000fca00078e0000 */
[----:B------:R-:W-:-:S07]  /*0640*/  SHF.L.W.U32.HI R9, R8, R4, R9 ;  /* 0x0000000408097219 */ /* 0x000fce0000010e09 */
.L_x_26:
[----:B------:R-:W-:Y:S05]  /*0650*/  BSYNC.RECONVERGENT B1 ;  /* 0x0000000000017941 */ /* 0x000fea0003800200 */
.L_x_25:
        /* <DEDUP_REMOVED lines=12> */
[----:B------:R-:W-:Y:S02]  /*0720*/  ISETP.GE.AND P1, PT, R12, RZ, PT ;  /* 0x000000ff0c00720c */ /* 0x000fe40003f26270 */
[----:B------:R-:W-:-:S05]  /*0730*/  IADD3 R4, PT, PT, -R0, RZ, RZ ;  /* 0x000000ff00047210 */ /* 0x000fca0007ffe1ff */
[----:B------:R-:W-:Y:S01]  /*0740*/  @!P0 IMAD.MOV.U32 R0, RZ, RZ, R4 ;  /* 0x000000ffff008224 */ /* 0x000fe200078e0004 */
[----:B0-----:R-:W-:-:S10]  /*0750*/  DMUL R8, R8, UR4 ;  /* 0x0000000408087c28 */ /* 0x001fd40008000000 */
[----:B------:R-:W0:Y:S02]  /*0760*/  F2F.F32.F64 R8, R8 ;  /* 0x0000000800087310 */ /* 0x000e240000301000 */
[----:B0-----:R-:W-:-:S07]  /*0770*/  FSEL R4, -R8, R8, !P1 ;  /* 0x0000000808047208 */ /* 0x001fce0004800100 */
.L_x_23:
[----:B------:R-:W-:Y:S05]  /*0780*/  BSYNC.RECONVERGENT B0 ;  /* 0x0000000000007941 */ /* 0x000fea0003800200 */
.L_x_22:
[----:B------:R-:W-:Y:S02]  /*0790*/  IMAD.MOV.U32 R9, RZ, RZ, 0x37cbac00 ;  /* 0x37cbac00ff097424 */ /* 0x000fe400078e00ff */
[----:B------:R-:W-:Y:S01]  /*07a0*/  FMUL R8, R4, R4 ;  /* 0x0000000404087220 */ /* 0x000fe20000400000 */
[----:B------:R-:W-:Y:S01]  /*07b0*/  LOP3.LUT R11, R0, 0x1, RZ, 0xc0, !PT ;  /* 0x00000001000b7812 */ /* 0x000fe200078ec0ff */
[----:B------:R-:W-:Y:S01]  /*07c0*/  IMAD.MOV.U32 R12, RZ, RZ, 0x3effffff ;  /* 0x3effffffff0c7424 */ /* 0x000fe200078e00ff */
[----:B------:R-:W-:Y:S01]  /*07d0*/  MOV R13, 0x3d2aaabb ;  /* 0x3d2aaabb000d7802 */ /* 0x000fe20000000f00 */
[----:B------:R-:W-:Y:S01]  /*07e0*/  FFMA R10, R8, R9, -0.0013887860113754868507 ;  /* 0xbab607ed080a7423 */ /* 0x000fe20000000009 */
[----:B------:R-:W-:Y:S01]  /*07f0*/  ISETP.NE.U32.AND P0, PT, R11, 0x1, PT ;  /* 0x000000010b00780c */ /* 0x000fe20003f05070 */
[----:B------:R-:W-:Y:S01]  /*0800*/  BSSY.RECONVERGENT B0, `(.L_x_27) ;  /* 0x000006b000007945 */ /* 0x000fe20003800200 */
[----:B------:R-:W-:Y:S02]  /*0810*/  LOP3.LUT P1, RZ, R0, 0x2, RZ, 0xc0, !PT ;  /* 0x0000000200ff7812 */ /* 0x000fe4000782c0ff */
[----:B------:R-:W-:-:S02]  /*0820*/  FSEL R11, R10, -0.00019574658654164522886, !P0 ;  /* 0xb94d41530a0b7808 */ /* 0x000fc40004000000 */
[----:B------:R-:W-:Y:S02]  /*0830*/  FSEL R13, R13, 0.0083327032625675201416, !P0 ;  /* 0x3c0885e40d0d7808 */ /* 0x000fe40004000000 */
[----:B------:R-:W-:Y:S02]  /*0840*/  FSETP.GE.AND P2, PT, |R3|, 105615, PT ;  /* 0x47ce47800300780b */ /* 0x000fe40003f46200 */
[----:B------:R-:W-:Y:S01]  /*0850*/  FSEL R0, R4, 1, P0 ;  /* 0x3f80000004007808 */ /* 0x000fe20000000000 */
[----:B------:R-:W-:Y:S01]  /*0860*/  FFMA R13, R8, R11, R13 ;  /* 0x0000000b080d7223 */ /* 0x000fe2000000000d */
[----:B------:R-:W-:-:S03]  /*0870*/  FSEL R4, -R12, -0.16666662693023681641, !P0 ;  /* 0xbe2aaaa80c047808 */ /* 0x000fc60004000100 */
        /* <DEDUP_REMOVED lines=16> */
.L_x_29:
        /* <DEDUP_REMOVED lines=17> */
[--C-:B------:R-:W-:Y:S01]  /*0a90*/  @P0 IMAD.MOV.U32 R6, RZ, RZ, R5.reuse ;  /* 0x000000ffff060224 */ /* 0x100fe200078e0005 */
[-C--:B------:R-:W-:Y:S01]  /*0aa0*/  @P1 MOV R14, R5.reuse ;  /* 0x00000005000e1202 */ /* 0x080fe20000000f00 */
[--C-:B------:R-:W-:Y:S01]  /*0ab0*/  @P2 IMAD.MOV.U32 R15, RZ, RZ, R5.reuse ;  /* 0x000000ffff0f2224 */ /* 0x100fe200078e0005 */
[----:B------:R-:W-:Y:S01]  /*0ac0*/  @P4 MOV R17, R5 ;  /* 0x0000000500114202 */ /* 0x000fe20000000f00 */
[--C-:B------:R-:W-:Y:S02]  /*0ad0*/  @P3 IMAD.MOV.U32 R16, RZ, RZ, R5.reuse ;  /* 0x000000ffff103224 */ /* 0x100fe400078e0005 */
        /* <DEDUP_REMOVED lines=15> */
[----:B------:R-:W-:Y:S01]  /*0bd0*/  @P3 IMAD.MOV.U32 R5, RZ, RZ, R6 ;  /* 0x000000ffff053224 */ /* 0x000fe200078e0006 */
[C---:B------:R-:W-:Y:S01]  /*0be0*/  ISETP.EQ.AND P3, PT, R10.reuse, -0x4, PT ;  /* 0xfffffffc0a00780c */ /* 0x040fe20003f62270 */
[--C-:B------:R-:W-:Y:S01]  /*0bf0*/  @P4 IMAD.MOV.U32 R5, RZ, RZ, R14.reuse ;  /* 0x000000ffff054224 */ /* 0x100fe200078e000e */
[----:B------:R-:W-:Y:S01]  /*0c00*/  @P4 MOV R7, R6 ;  /* 0x0000000600074202 */ /* 0x000fe20000000f00 */
[----:B------:R-:W-:Y:S01]  /*0c10*/  @P2 IMAD.MOV.U32 R7, RZ, RZ, R14 ;  /* 0x000000ffff072224 */ /* 0x000fe200078e000e */
[----:B------:R-:W-:Y:S01]  /*0c20*/  ISETP.EQ.AND P4, PT, R10, 0x4, PT ;  /* 0x000000040a00780c */ /* 0x000fe20003f82270 */
[----:B------:R-:W-:Y:S01]  /*0c30*/  @P1 IMAD.MOV.U32 R7, RZ, RZ, R15 ;  /* 0x000000ffff071224 */ /* 0x000fe200078e000f */
[----:B------:R-:W-:Y:S01]  /*0c40*/  @P2 MOV R5, R15 ;  /* 0x0000000f00052202 */ /* 0x000fe20000000f00 */
[----:B------:R-:W-:Y:S01]  /*0c50*/  @P1 IMAD.MOV.U32 R5, RZ, RZ, R16 ;  /* 0x000000ffff051224 */ /* 0x000fe200078e0010 */
[----:B------:R-:W-:Y:S01]  /*0c60*/  @P0 MOV R7, R16 ;  /* 0x0000001000070202 */ /* 0x000fe20000000f00 */
[----:B------:R-:W-:-:S04]  /*0c70*/  @P0 IMAD.MOV.U32 R5, RZ, RZ, R17 ;  /* 0x000000ffff050224 */ /* 0x000fc800078e0011 */
[----:B------:R-:W-:Y:S01]  /*0c80*/  @P3 IMAD.MOV.U32 R7, RZ, RZ, R17 ;  /* 0x000000ffff073224 */ /* 0x000fe200078e0011 */
[----:B------:R-:W-:Y:S01]  /*0c90*/  @P3 MOV R5, R18 ;  /* 0x0000001200053202 */ /* 0x000fe20000000f00 */
[----:B------:R-:W-:Y:S02]  /*0ca0*/  @P5 IMAD.MOV.U32 R7, RZ, RZ, R18 ;  /* 0x000000ffff075224 */ /* 0x000fe400078e0012 */
[----:B------:R-:W-:Y:S01]  /*0cb0*/  @P5 IMAD.MOV.U32 R5, RZ, RZ, R0 ;  /* 0x000000ffff055224 */ /* 0x000fe200078e0000 */
[----:B------:R-:W-:Y:S01]  /*0cc0*/  @P4 MOV R7, R0 ;  /* 0x0000000000074202 */ /* 0x000fe20000000f00 */
[----:B------:R-:W-:Y:S06]  /*0cd0*/  @!P6 BRA `(.L_x_31) ;  /* 0x000000000028e947 */ /* 0x000fec0003800000 */
[----:B------:R-:W-:Y:S01]  /*0ce0*/  @P1 IMAD.MOV.U32 R6, RZ, RZ, R14 ;  /* 0x000000ffff061224 */ /* 0x000fe200078e000e */
[----:B------:R-:W-:Y:S01]  /*0cf0*/  LOP3.LUT R8, R8, 0x1f, RZ, 0xc0, !PT ;  /* 0x0000001f08087812 */ /* 0x000fe200078ec0ff */
[----:B------:R-:W-:Y:S01]  /*0d00*/  @P0 IMAD.MOV.U32 R6, RZ, RZ, R15 ;  /* 0x000000ffff060224 */ /* 0x000fe200078e000f */
[----:B------:R-:W-:Y:S02]  /*0d10*/  ISETP.EQ.AND P0, PT, R10, 0x8, PT ;  /* 0x000000080a00780c */ /* 0x000fe40003f02270 */
[----:B------:R-:W-:Y:S01]  /*0d20*/  @P3 MOV R6, R16 ;  /* 0x0000001000063202 */ /* 0x000fe20000000f00 */
[----:B------:R-:W-:Y:S01]  /*0d30*/  @P5 IMAD.MOV.U32 R6, RZ, RZ, R17 ;  /* 0x000000ffff065224 */ /* 0x000fe200078e0011 */
[----:B------:R-:W-:Y:S01]  /*0d40*/  SHF.L.W.U32.HI R5, R7, R8, R5 ;  /* 0x0000000807057219 */ /* 0x000fe20000010e05 */
[----:B------:R-:W-:-:S08]  /*0d50*/  @P4 IMAD.MOV.U32 R6, RZ, RZ, R18 ;  /* 0x000000ffff064224 */ /* 0x000fd000078e0012 */
[----:B------:R-:W-:-:S04]  /*0d60*/  @P0 MOV R6, R0 ;  /* 0x0000000000060202 */ /* 0x000fc80000000f00 */
[----:B------:R-:W-:-:S07]  /*0d70*/  SHF.L.W.U32.HI R7, R6, R8, R7 ;  /* 0x0000000806077219 */ /* 0x000fce0000010e07 */
.L_x_31:
[----:B------:R-:W-:Y:S05]  /*0d80*/  BSYNC.RECONVERGENT B1 ;  /* 0x0000000000017941 */ /* 0x000fea0003800200 */
.L_x_30:
[C-C-:B------:R-:W-:Y:S01]  /*0d90*/  SHF.L.W.U32.HI R0, R7.reuse, 0x2, R5.reuse ;  /* 0x0000000207007819 */ /* 0x140fe20000010e05 */
[----:B------:R-:W-:Y:S01]  /*0da0*/  IMAD.SHL.U32 R7, R7, 0x4, RZ ;  /* 0x0000000407077824 */ /* 0x000fe200078e00ff */
[----:B------:R-:W-:Y:S01]  /*0db0*/  UMOV UR4, 0x54442d19 ;  /* 0x54442d1900047882 */ /* 0x000fe20000000000 */
[----:B------:R-:W-:Y:S01]  /*0dc0*/  UMOV UR5, 0x3bf921fb ;  /* 0x3bf921fb00057882 */ /* 0x000fe20000000000 */
[----:B------:R-:W-:Y:S02]  /*0dd0*/  SHF.R.S32.HI R6, RZ, 0x1f, R0 ;  /* 0x0000001fff067819 */ /* 0x000fe40000011400 */
[----:B------:R-:W-:Y:S02]  /*0de0*/  SHF.R.U32.HI R5, RZ, 0x1e, R5 ;  /* 0x0000001eff057819 */ /* 0x000fe40000011605 */
[C---:B------:R-:W-:Y:S02]  /*0df0*/  LOP3.LUT R12, R6.reuse, R7, RZ, 0x3c, !PT ;  /* 0x00000007060c7212 */ /* 0x040fe400078e3cff */
[----:B------:R-:W-:-:S02]  /*0e00*/  LOP3.LUT R13, R6, R0, RZ, 0x3c, !PT ;  /* 0x00000000060d7212 */ /* 0x000fc400078e3cff */
[----:B------:R-:W-:Y:S02]  /*0e10*/  ISETP.GE.AND P1, PT, R3, RZ, PT ;  /* 0x000000ff0300720c */ /* 0x000fe40003f26270 */
[----:B------:R-:W0:Y:S02]  /*0e20*/  I2F.F64.S64 R6, R12 ;  /* 0x0000000c00067312 */ /* 0x000e240000301c00 */
[----:B0-----:R-:W-:Y:S01]  /*0e30*/  DMUL R10, R6, UR4 ;  /* 0x00000004060a7c28 */ /* 0x001fe20008000000 */
[C---:B------:R-:W-:Y:S02]  /*0e40*/  LEA.HI R7, R0.reuse, R5, RZ, 0x1 ;  /* 0x0000000500077211 */ /* 0x040fe400078f08ff */
[----:B------:R-:W-:-:S03]  /*0e50*/  LOP3.LUT R6, R0, R3, RZ, 0x3c, !PT ;  /* 0x0000000300067212 */ /* 0x000fc600078e3cff */
[----:B------:R-:W-:Y:S01]  /*0e60*/  IMAD.MOV R0, RZ, RZ, -R7 ;  /* 0x000000ffff007224 */ /* 0x000fe200078e0a07 */
[----:B------:R-:W-:-:S03]  /*0e70*/  ISETP.GE.AND P0, PT, R6, RZ, PT ;  /* 0x000000ff0600720c */ /* 0x000fc60003f06270 */
[----:B------:R-:W0:Y:S01]  /*0e80*/  F2F.F32.F64 R10, R10 ;  /* 0x0000000a000a7310 */ /* 0x000e220000301000 */
[----:B------:R-:W-:Y:S02]  /*0e90*/  @!P1 MOV R7, R0 ;  /* 0x0000000000079202 */ /* 0x000fe40000000f00 */
[----:B0-----:R-:W-:-:S07]  /*0ea0*/  FSEL R5, -R10, R10, !P0 ;  /* 0x0000000a0a057208 */ /* 0x001fce0004000100 */
.L_x_28:
[----:B------:R-:W-:Y:S05]  /*0eb0*/  BSYNC.RECONVERGENT B0 ;  /* 0x0000000000007941 */ /* 0x000fea0003800200 */
.L_x_27:
[----:B------:R-:W-:Y:S01]  /*0ec0*/  FADD R6, R3, 1 ;  /* 0x3f80000003067421 */ /* 0x000fe20000000000 */
[----:B------:R-:W-:Y:S02]  /*0ed0*/  HFMA2 R13, -RZ, RZ, 1.5048828125, 33.21875 ;  /* 0x3e055027ff0d7431 */ /* 0x000fe400000001ff */
[----:B------:R-:W-:Y:S01]  /*0ee0*/  FMUL R0, R5, R5 ;  /* 0x0000000505007220 */ /* 0x000fe20000400000 */
[C---:B------:R-:W-:Y:S01]  /*0ef0*/  LOP3.LUT R10, R7.reuse, 0x1, RZ, 0xc0, !PT ;  /* 0x00000001070a7812 */ /* 0x040fe200078ec0ff */
[----:B------:R-:W-:Y:S01]  /*0f00*/  IMAD.MOV.U32 R12, RZ, RZ, 0x3c0885e4 ;  /* 0x3c0885e4ff0c7424 */ /* 0x000fe200078e00ff */
[----:B------:R-:W-:Y:S01]  /*0f10*/  FSETP.GEU.AND P0, PT, R6, 1.175494350822287508e-38, PT ;  /* 0x008000000600780b */ /* 0x000fe20003f0e000 */
[----:B------:R-:W-:Y:S01]  /*0f20*/  FFMA R9, R0, R9, -0.0013887860113754868507 ;  /* 0xbab607ed00097423 */ /* 0x000fe20000000009 */
[----:B------:R-:W-:Y:S01]  /*0f30*/  ISETP.NE.U32.AND P1, PT, R10, 0x1, PT ;  /* 0x000000010a00780c */ /* 0x000fe20003f25070 */
[----:B------:R-:W-:Y:S02]  /*0f40*/  VIADD R10, R7, 0x1 ;  /* 0x00000001070a7836 */ /* 0x000fe40000000000 */
[----:B------:R-:W-:Y:S01]  /*0f50*/  FMUL R7, R3, 0.0099999997764825820923 ;  /* 0x3c23d70a03077820 */ /* 0x000fe20000400000 */
[----:B------:R-:W-:Y:S01]  /*0f60*/  IMAD.MOV.U32 R16, RZ, RZ, 0x3bbb989d ;  /* 0x3bbb989dff107424 */ /* 0x000fe200078e00ff */
[----:B------:R-:W-:Y:S01]  /*0f70*/  FSEL R9, R9, -0.00019574658654164522886, P1 ;  /* 0xb94d415309097808 */ /* 0x000fe20000800000 */
[----:B------:R-:W-:Y:S01]  /*0f80*/  IMAD.MOV.U32 R19, RZ, RZ, 0x437c0000 ;  /* 0x437c0000ff137424 */ /* 0x000fe200078e00ff */
[----:B------:R-:W-:Y:S01]  /*0f90*/  MOV R14, 0x3e2aaaa8 ;  /* 0x3e2aaaa8000e7802 */ /* 0x000fe20000000f00 */
[----:B------:R-:W-:Y:S01]  /*0fa0*/  BSSY.RECONVERGENT B0, `(.L_x_32) ;  /* 0x0000034000007945 */ /* 0x000fe20003800200 */
[----:B------:R-:W-:-:S02]  /*0fb0*/  LOP3.LUT P2, RZ, R10, 0x2, RZ, 0xc0, !PT ;  /* 0x000000020aff7812 */ /* 0x000fc4000784c0ff */
[----:B------:R0:W1:Y:S01]  /*0fc0*/  MUFU.RSQ R10, R3 ;  /* 0x00000003000a7308 */ /* 0x0000620000001400 */
[----:B------:R-:W-:-:S04]  /*0fd0*/  @!P0 FMUL R6, R6, 8388608 ;  /* 0x4b00000006068820 */ /* 0x000fc80000400000 */
[----:B------:R-:W-:-:S05]  /*0fe0*/  VIADD R11, R6, 0xc0d55555 ;  /* 0xc0d55555060b7836 */ /* 0x000fca0000000000 */
[----:B------:R-:W-:-:S05]  /*0ff0*/  LOP3.LUT R11, R11, 0xff800000, RZ, 0xc0, !PT ;  /* 0xff8000000b0b7812 */ /* 0x000fca00078ec0ff */
[----:B------:R-:W-:Y:S01]  /*1000*/  IMAD.IADD R8, R6, 0x1, -R11 ;  /* 0x0000000106087824 */ /* 0x000fe200078e0a0b */
[----:B------:R-:W-:-:S03]  /*1010*/  I2FP.F32.S32 R11, R11 ;  /* 0x0000000b000b7245 */ /* 0x000fc60000201400 */
[----:B------:R-:W-:-:S04]  /*1020*/  FADD R8, R8, -1 ;  /* 0xbf80000008087421 */ /* 0x000fc80000000000 */
[----:B------:R-:W-:-:S04]  /*1030*/  FFMA R13, R8, -R13, 0.14084610342979431152 ;  /* 0x3e1039f6080d7423 */ /* 0x000fc8000000080d */
[----:B------:R-:W-:-:S04]  /*1040*/  FFMA R13, R8, R13, -0.12148627638816833496 ;  /* 0xbdf8cdcc080d7423 */ /* 0x000fc8000000000d */
[----:B------:R-:W-:-:S04]  /*1050*/  FFMA R13, R8, R13, 0.13980610668659210205 ;  /* 0x3e0f2955080d7423 */ /* 0x000fc8000000000d */
[----:B------:R-:W-:Y:S01]  /*1060*/  FFMA R15, R8, R13, -0.16684235632419586182 ;  /* 0xbe2ad8b9080f7423 */ /* 0x000fe2000000000d */
[----:B------:R-:W-:Y:S01]  /*1070*/  FSEL R13, R12, 0.041666727513074874878, !P1 ;  /* 0x3d2aaabb0c0d7808 */ /* 0x000fe20004800000 */
[----:B------:R-:W-:Y:S02]  /*1080*/  FFMA.SAT R12, R7, R16, 0.5 ;  /* 0x3f000000070c7423 */ /* 0x000fe40000002010 */
[----:B------:R-:W-:Y:S01]  /*1090*/  FFMA R17, R8, R15, 0.20012299716472625732 ;  /* 0x3e4ced0b08117423 */ /* 0x000fe2000000000f */
[----:B------:R-:W-:Y:S01]  /*10a0*/  FSEL R15, -R14, -0.4999999701976776123, !P1 ;  /* 0xbeffffff0e0f7808 */ /* 0x000fe20004800100 */
[----:B------:R-:W-:Y:S01]  /*10b0*/  FFMA R13, R0, R9, R13 ;  /* 0x00000009000d7223 */ /* 0x000fe2000000000d */
[----:B------:R-:W-:Y:S01]  /*10c0*/  FFMA.RM R9, R12, R19, 12582913 ;  /* 0x4b4000010c097423 */ /* 0x000fe20000004013 */
[----:B------:R-:W-:Y:S01]  /*10d0*/  FFMA R17, R8, R17, -0.24999669194221496582 ;  /* 0xbe7fff2208117423 */ /* 0x000fe20000000011 */
[----:B------:R-:W-:Y:S01]  /*10e0*/  FSEL R14, RZ, -23, P0 ;  /* 0xc1b80000ff0e7808 */ /* 0x000fe20000000000 */
[----:B------:R-:W-:Y:S01]  /*10f0*/  FFMA R13, R0, R13, R15 ;  /* 0x0000000d000d7223 */ /* 0x000fe2000000000f */
[----:B------:R-:W-:Y:S01]  /*1100*/  FADD R12, R9, -12583039 ;  /* 0xcb40007f090c7421 */ /* 0x000fe20000000000 */
[----:B------:R-:W-:Y:S01]  /*1110*/  FFMA R17, R8, R17, 0.33333182334899902344 ;  /* 0x3eaaaa7808117423 */ /* 0x000fe20000000011 */
[----:B------:R-:W-:Y:S01]  /*1120*/  ISETP.GT.U32.AND P0, PT, R6, 0x7f7fffff, PT ;  /* 0x7f7fffff0600780c */ /* 0x000fe20003f04070 */
[----:B------:R-:W-:Y:S01]  /*1130*/  FFMA R11, R11, 1.1920928955078125e-07, R14 ;  /* 0x340000000b0b7823 */ /* 0x000fe2000000000e */
[----:B------:R-:W-:Y:S01]  /*1140*/  FFMA R12, R7, 1.4426950216293334961, -R12 ;  /* 0x3fb8aa3b070c7823 */ /* 0x000fe2000000080c */
[----:B------:R-:W-:-:S02]  /*1150*/  VIADD R14, R3, 0xf3000000 ;  /* 0xf3000000030e7836 */ /* 0x000fc40000000000 */
[C---:B------:R-:W-:Y:S01]  /*1160*/  FFMA R17, R8.reuse, R17, -0.5 ;  /* 0xbf00000008117423 */ /* 0x040fe20000000011 */
[----:B------:R-:W-:Y:S01]  /*1170*/  MOV R15, 0x7f800000 ;  /* 0x7f800000000f7802 */ /* 0x000fe20000000f00 */
[----:B------:R-:W-:Y:S01]  /*1180*/  FFMA R12, R7, 1.925963033500011079e-08, R12 ;  /* 0x32a57060070c7823 */ /* 0x000fe2000000000c */
[----:B------:R-:W-:Y:S01]  /*1190*/  FSEL R7, R5, 1, !P1 ;  /* 0x3f80000005077808 */ /* 0x000fe20004800000 */
[----:B------:R-:W-:Y:S01]  /*11a0*/  FMUL R17, R8, R17 ;  /* 0x0000001108117220 */ /* 0x000fe20000400000 */
[----:B------:R-:W-:Y:S01]  /*11b0*/  ISETP.GT.U32.AND P3, PT, R14, 0x727fffff, PT ;  /* 0x727fffff0e00780c */ /* 0x000fe20003f64070 */
[----:B------:R0:W2:Y:S01]  /*11c0*/  MUFU.EX2 R5, R12 ;  /* 0x0000000c00057308 */ /* 0x0000a20000000800 */
[----:B------:R-:W-:Y:S01]  /*11d0*/  FSETP.NEU.AND P1, PT, R6, RZ, PT ;  /* 0x000000ff0600720b */ /* 0x000fe20003f2d000 */
[----:B------:R-:W-:Y:S01]  /*11e0*/  FFMA R8, R8, R17, R8 ;  /* 0x0000001108087223 */ /* 0x000fe20000000008 */
[----:B------:R-:W-:-:S03]  /*11f0*/  FFMA R0, R0, R7, RZ ;  /* 0x0000000700007223 */ /* 0x000fc600000000ff */
[----:B------:R-:W-:Y:S01]  /*1200*/  FFMA R8, R11, 0.69314718246459960938, R8 ;  /* 0x3f3172180b087823 */ /* 0x000fe20000000008 */
[----:B------:R-:W-:Y:S01]  /*1210*/  @P0 FFMA R8, R6, R15, +INF ;  /* 0x7f80000006080423 */ /* 0x000fe2000000000f */
[----:B------:R-:W-:Y:S01]  /*1220*/  FFMA R7, R0, R13, R7 ;  /* 0x0000000d00077223 */ /* 0x000fe20000000007 */
[----:B------:R-:W-:-:S03]  /*1230*/  IMAD.SHL.U32 R6, R9, 0x800000, RZ ;  /* 0x0080000009067824 */ /* 0x000fc600078e00ff */
[----:B------:R-:W-:Y:S01]  /*1240*/  @P2 FADD R7, RZ, -R7 ;  /* 0x80000007ff072221 */ /* 0x000fe20000000000 */
[----:B------:R-:W-:Y:S01]  /*1250*/  FSEL R11, R8, -INF , P1 ;  /* 0xff800000080b7808 */ /* 0x000fe20000800000 */
[----:B01----:R-:W-:Y:S06]  /*1260*/  @!P3 BRA `(.L_x_33) ;  /* 0x00000000000cb947 */ /* 0x003fec0003800000 */
[----:B------:R-:W-:-:S07]  /*1270*/  MOV R13, 0x1290 ;  /* 0x00001290000d7802 */ /* 0x000fce0000000f00 */
[----:B--2---:R-:W-:Y:S05]  /*1280*/  CALL.REL.NOINC `($__internal_0_$__cuda_sm20_sqrt_rn_f32_slowpath) ;  /* 0x0000000000347944 */ /* 0x004fea0003c00000 */
[----:B------:R-:W-:Y:S05]  /*1290*/  BRA `(.L_x_34) ;  /* 0x0000000000107947 */ /* 0x000fea0003800000 */
.L_x_33:
[----:B------:R-:W-:Y:S01]  /*12a0*/  FMUL.FTZ R0, R3, R10 ;  /* 0x0000000a03007220 */ /* 0x000fe20000410000 */
[----:B------:R-:W-:-:S03]  /*12b0*/  FMUL.FTZ R10, R10, 0.5 ;  /* 0x3f0000000a0a7820 */ /* 0x000fc60000410000 */
[----:B------:R-:W-:-:S04]  /*12c0*/  FFMA R3, -R0, R0, R3 ;  /* 0x0000000000037223 */ /* 0x000fc80000000103 */
[----:B------:R-:W-:-:S07]  /*12d0*/  FFMA R3, R3, R10, R0 ;  /* 0x0000000a03037223 */ /* 0x000fce0000000000 */
.L_x_34:
[----:B------:R-:W-:Y:S05]  /*12e0*/  BSYNC.RECONVERGENT B0 ;  /* 0x0000000000007941 */ /* 0x000fea0003800200 */
.L_x_32:
[----:B------:R-:W0:Y:S01]  /*12f0*/  LDC.64 R8, c[0x0][0x388] ;  /* 0x0000e200ff087b82 */ /* 0x000e220000000a00 */
[----:B--2---:R-:W-:Y:S01]  /*1300*/  FFMA R5, R6, R5, R11 ;  /* 0x0000000506057223 */ /* 0x004fe2000000000b */
[----:B------:R-:W-:-:S04]  /*1310*/  FFMA R4, -R4, R7, R3 ;  /* 0x0000000704047223 */ /* 0x000fc80000000103 */
[----:B------:R-:W-:Y:S01]  /*1320*/  FADD R5, R5, R4 ;  /* 0x0000000405057221 */ /* 0x000fe20000000000 */
[----:B0-----:R-:W-:-:S05]  /*1330*/  IMAD.WIDE R2, R2, 0x4, R8 ;  /* 0x0000000402027825 */ /* 0x001fca00078e0208 */
[----:B------:R-:W-:Y:S01]  /*1340*/  STG.E desc[UR6][R2.64], R5 ;  /* 0x0000000502007986 */ /* 0x000fe2000c101906 */
[----:B------:R-:W-:Y:S05]  /*1350*/  EXIT ;  /* 0x000000000000794d */ /* 0x000fea0003800000 */
        .weak           $__internal_0_$__cuda_sm20_sqrt_rn_f32_slowpath
        .type           $__internal_0_$__cuda_sm20_sqrt_rn_f32_slowpath,@function
        .size           $__internal_0_$__cuda_sm20_sqrt_rn_f32_slowpath,(.L_x_37 - $__internal_0_$__cuda_sm20_sqrt_rn_f32_slowpath)
$__internal_0_$__cuda_sm20_sqrt_rn_f32_slowpath:
[----:B------:R-:W-:-:S13]  /*1360*/  LOP3.LUT P0, RZ, R3, 0x7fffffff, RZ, 0xc0, !PT ;  /* 0x7fffffff03ff7812 */ /* 0x000fda000780c0ff */
[----:B------:R-:W-:Y:S05]  /*1370*/  @!P0 BRA `(.L_x_35) ;  /* 0x0000000000448947 */ /* 0x000fea0003800000 */
[----:B------:R-:W-:Y:S02]  /*1380*/  FSETP.GEU.FTZ.AND P0, PT, R3, RZ, PT ;  /* 0x000000ff0300720b */ /* 0x000fe40003f1e000 */
[----:B------:R-:W-:-:S11]  /*1390*/  MOV R0, R3 ;  /* 0x0000000300007202 */ /* 0x000fd60000000f00 */
[----:B------:R-:W-:Y:S01]  /*13a0*/  @!P0 IMAD.MOV.U32 R3, RZ, RZ, 0x7fffffff ;  /* 0x7fffffffff038424 */ /* 0x000fe200078e00ff */
[----:B------:R-:W-:Y:S06]  /*13b0*/  @!P0 BRA `(.L_x_35) ;  /* 0x0000000000348947 */ /* 0x000fec0003800000 */
[----:B------:R-:W-:-:S13]  /*13c0*/  FSETP.GTU.FTZ.AND P0, PT, |R0|, +INF , PT ;  /* 0x7f8000000000780b */ /* 0x000fda0003f1c200 */
[----:B------:R-:W-:Y:S01]  /*13d0*/  @P0 FADD.FTZ R3, R0, 1 ;  /* 0x3f80000000030421 */ /* 0x000fe20000010000 */
[----:B------:R-:W-:Y:S06]  /*13e0*/  @P0 BRA `(.L_x_35) ;  /* 0x0000000000280947 */ /* 0x000fec0003800000 */
[----:B------:R-:W-:-:S13]  /*13f0*/  FSETP.NEU.FTZ.AND P0, PT, |R0|, +INF , PT ;  /* 0x7f8000000000780b */ /* 0x000fda0003f1d200 */
[----:B------:R-:W-:-:S04]  /*1400*/  @P0 FFMA R8, R0, 1.84467440737095516160e+19, RZ ;  /* 0x5f80000000080823 */ /* 0x000fc800000000ff */
[----:B------:R-:W0:Y:S02]  /*1410*/  @P0 MUFU.RSQ R3, R8 ;  /* 0x0000000800030308 */ /* 0x000e240000001400 */
[----:B0-----:R-:W-:Y:S01]  /*1420*/  @P0 FMUL.FTZ R9, R8, R3 ;  /* 0x0000000308090220 */ /* 0x001fe20000410000 */
[----:B------:R-:W-:Y:S01]  /*1430*/  @P0 FMUL.FTZ R12, R3, 0.5 ;  /* 0x3f000000030c0820 */ /* 0x000fe20000410000 */
[----:B------:R-:W-:Y:S02]  /*1440*/  @!P0 IMAD.MOV.U32 R3, RZ, RZ, R0 ;  /* 0x000000ffff038224 */ /* 0x000fe400078e0000 */
[----:B------:R-:W-:-:S04]  /*1450*/  @P0 FADD.FTZ R10, -R9, -RZ ;  /* 0x800000ff090a0221 */ /* 0x000fc80000010100 */
[----:B------:R-:W-:-:S04]  /*1460*/  @P0 FFMA R10, R9, R10, R8 ;  /* 0x0000000a090a0223 */ /* 0x000fc80000000008 */
[----:B------:R-:W-:-:S04]  /*1470*/  @P0 FFMA R10, R10, R12, R9 ;  /* 0x0000000c0a0a0223 */ /* 0x000fc80000000009 */
[----:B------:R-:W-:-:S07]  /*1480*/  @P0 FMUL.FTZ R3, R10, 2.3283064365386962891e-10 ;  /* 0x2f8000000a030820 */ /* 0x000fce0000410000 */
.L_x_35:
[----:B------:R-:W-:Y:S01]  /*1490*/  MOV R8, R13 ;  /* 0x0000000d00087202 */ /* 0x000fe20000000f00 */
[----:B------:R-:W-:-:S04]  /*14a0*/  IMAD.MOV.U32 R9, RZ, RZ, 0x0 ;  /* 0x00000000ff097424 */ /* 0x000fc800078e00ff */
[----:B------:R-:W-:Y:S05]  /*14b0*/  RET.REL.NODEC R8 `(_Z19kernelHighRegistersPKfPfi) ;  /* 0xffffffe808d07950 */ /* 0x000fea0003c3ffff */
.L_x_36:
        /* <DEDUP_REMOVED lines=12> */
.L_x_37:


//--------------------- .nv.global.init           --------------------------
	.section	.nv.global.init,"aw",@progbits
	.align	4
.nv.global.init:
	.type		__cudart_i2opi_f,@object
	.size		__cudart_i2opi_f,(.L_0 - __cudart_i2opi_f)
__cudart_i2opi_f:
        /*0000*/ 	.byte	0x41, 0x90, 0x43, 0x3c, 0x99, 0x95, 0x62, 0xdb, 0xc0, 0xdd, 0x34, 0xf5, 0xd1, 0x57, 0x27, 0xfc
        /*0010*/ 	.byte	0x29, 0x15, 0x44, 0x4e, 0x6e, 0x83, 0xf9, 0xa2
.L_0:


//--------------------- .nv.shared.reserved.0     --------------------------
	.section	.nv.shared.reserved.0,"aw",@nobits
	.weak		__nv_reservedSMEM_offset_0_alias
	.size		__nv_reservedSMEM_offset_0_alias, 0, 64
	.other		__nv_reservedSMEM_offset_0_alias,@"STO_CUDA_RESERVED_SHARED STV_DEFAULT"
__nv_reservedSMEM_offset_0_alias:
	.zero		0
	.zero		64


//--------------------- .nv.shared._Z20kernelLargeSharedMemPKfPfi --------------------------
	.section	.nv.shared._Z20kernelLargeSharedMemPKfPfi,"aw",@nobits
	.sectionflags	@""
	.align	4
.nv.shared._Z20kernelLargeSharedMemPKfPfi:
	.zero		17408


//--------------------- .nv.constant0._Z15kernelOptimizedPKfPfi --------------------------
	.section	.nv.constant0._Z15kernelOptimizedPKfPfi,"a",@progbits
	.sectionflags	@""
	.align	4
.nv.constant0._Z15kernelOptimizedPKfPfi:
	.zero		916


//--------------------- .nv.constant0._Z20kernelLargeSharedMemPKfPfi --------------------------
	.section	.nv.constant0._Z20kernelLargeSharedMemPKfPfi,"a",@progbits
	.sectionflags	@""
	.align	4
.nv.constant0._Z20kernelLargeSharedMemPKfPfi:
	.zero		916


//--------------------- .nv.constant0._Z19kernelHighRegistersPKfPfi --------------------------
	.section	.nv.constant0._Z19kernelHighRegistersPKfPfi,"a",@progbits
	.sectionflags	@""
	.align	4
.nv.constant0._Z19kernelHighRegistersPKfPfi:
	.zero		916


//--------------------- SYMBOLS --------------------------

	.type		.nv.reservedSmem.offset0,@object
	.size		.nv.reservedSmem.offset0,0x4
	.type		.nv.reservedSmem.cap,@object
	.size		.nv.reservedSmem.cap,0x4
